//
// Generated by NVIDIA NVVM Compiler
//
// Compiler Build ID: CL-36424714
// Cuda compilation tools, release 13.0, V13.0.88
// Based on NVVM 20.0.0
//

.version 9.0
.target sm_100
.address_size 64

	// .globl	_Z6matmulPK6__halfS1_PS_iiiff
// _ZZ6matmulPK6__halfS1_PS_iiiffE2sA has been demoted
// _ZZ6matmulPK6__halfS1_PS_iiiffE2sB has been demoted

.visible .entry _Z6matmulPK6__halfS1_PS_iiiff(
	.param .u64 .ptr .align 1 _Z6matmulPK6__halfS1_PS_iiiff_param_0,
	.param .u64 .ptr .align 1 _Z6matmulPK6__halfS1_PS_iiiff_param_1,
	.param .u64 .ptr .align 1 _Z6matmulPK6__halfS1_PS_iiiff_param_2,
	.param .u32 _Z6matmulPK6__halfS1_PS_iiiff_param_3,
	.param .u32 _Z6matmulPK6__halfS1_PS_iiiff_param_4,
	.param .u32 _Z6matmulPK6__halfS1_PS_iiiff_param_5,
	.param .f32 _Z6matmulPK6__halfS1_PS_iiiff_param_6,
	.param .f32 _Z6matmulPK6__halfS1_PS_iiiff_param_7
)
{
	.reg .pred 	%p<75>;
	.reg .b16 	%rs<41>;
	.reg .b32 	%r<104>;
	.reg .b32 	%f<901>;
	.reg .b64 	%rd<26>;
	// demoted variable
	.shared .align 4 .b8 _ZZ6matmulPK6__halfS1_PS_iiiffE2sA[16384];
	// demoted variable
	.shared .align 4 .b8 _ZZ6matmulPK6__halfS1_PS_iiiffE2sB[16384];
	ld.param.u64 	%rd9, [_Z6matmulPK6__halfS1_PS_iiiff_param_0];
	ld.param.u64 	%rd10, [_Z6matmulPK6__halfS1_PS_iiiff_param_2];
	ld.param.u32 	%r41, [_Z6matmulPK6__halfS1_PS_iiiff_param_3];
	ld.param.u32 	%r42, [_Z6matmulPK6__halfS1_PS_iiiff_param_4];
	ld.param.u32 	%r43, [_Z6matmulPK6__halfS1_PS_iiiff_param_5];
	ld.param.f32 	%f53, [_Z6matmulPK6__halfS1_PS_iiiff_param_6];
	ld.param.f32 	%f54, [_Z6matmulPK6__halfS1_PS_iiiff_param_7];
	cvta.to.global.u64 	%rd1, %rd9;
	cvta.to.global.u64 	%rd2, %rd10;
	mov.u32 	%r44, %ntid.x;
	mov.u32 	%r45, %ctaid.x;
	mul.lo.s32 	%r46, %r45, %r44;
	shl.b32 	%r1, %r46, 2;
	mov.u32 	%r47, %ntid.y;
	mov.u32 	%r48, %ctaid.y;
	mul.lo.s32 	%r49, %r48, %r47;
	shl.b32 	%r2, %r49, 2;
	mov.u32 	%r96, %tid.x;
	mov.u32 	%r101, %tid.y;
	setp.lt.s32 	%p1, %r43, 1;
	mov.f32 	%f883, 0f00000000;
	mov.f32 	%f884, %f883;
	mov.f32 	%f885, %f883;
	mov.f32 	%f886, %f883;
	mov.f32 	%f887, %f883;
	mov.f32 	%f888, %f883;
	mov.f32 	%f889, %f883;
	mov.f32 	%f890, %f883;
	mov.f32 	%f891, %f883;
	mov.f32 	%f892, %f883;
	mov.f32 	%f893, %f883;
	mov.f32 	%f894, %f883;
	mov.f32 	%f895, %f883;
	mov.f32 	%f896, %f883;
	mov.f32 	%f897, %f883;
	mov.f32 	%f898, %f883;
	@%p1 bra 	$L__BB0_25;
	shl.b32 	%r51, %r96, 2;
	mov.u32 	%r52, _ZZ6matmulPK6__halfS1_PS_iiiffE2sA;
	add.s32 	%r53, %r52, %r51;
	shl.b32 	%r54, %r101, 9;
	mov.u32 	%r55, _ZZ6matmulPK6__halfS1_PS_iiiffE2sB;
	add.s32 	%r56, %r55, %r54;
	add.s32 	%r57, %r101, %r2;
	shl.b32 	%r58, %r101, 7;
	add.s32 	%r5, %r53, %r58;
	add.s32 	%r59, %r57, 32;
	add.s32 	%r60, %r57, 64;
	add.s32 	%r6, %r57, 96;
	add.s32 	%r7, %r96, %r1;
	add.s32 	%r8, %r56, %r51;
	mad.lo.s32 	%r102, %r101, %r42, %r7;
	mad.lo.s32 	%r100, %r6, %r43, %r96;
	mad.lo.s32 	%r99, %r60, %r43, %r96;
	mad.lo.s32 	%r98, %r59, %r43, %r96;
	mad.lo.s32 	%r97, %r57, %r43, %r96;
	mov.b32 	%r103, 0;
	mov.f32 	%f883, 0f00000000;
$L__BB0_2:
	mov.u32 	%r61, %tid.y;
	add.s32 	%r63, %r61, %r2;
	setp.ge.s32 	%p2, %r63, %r41;
	setp.ge.s32 	%p3, %r96, %r43;
	mov.f32 	%f899, 0f00000000;
	or.pred  	%p4, %p3, %p2;
	@%p4 bra 	$L__BB0_4;
	mul.wide.u32 	%rd11, %r97, 2;
	add.s64 	%rd12, %rd1, %rd11;
	ld.global.u16 	%rs1, [%rd12];
	// begin inline asm
	{  cvt.f32.f16 %f899, %rs1;}

	// end inline asm
$L__BB0_4:
	setp.lt.s32 	%p5, %r96, %r43;
	add.s32 	%r67, %r63, 32;
	setp.lt.s32 	%p6, %r67, %r41;
	st.shared.f32 	[%r5], %f899;
	and.pred  	%p7, %p5, %p6;
	@%p7 bra 	$L__BB0_6;
	mov.b32 	%r68, 0;
	st.shared.u32 	[%r5+4096], %r68;
	bra.uni 	$L__BB0_7;
$L__BB0_6:
	mul.wide.u32 	%rd13, %r98, 2;
	add.s64 	%rd14, %rd1, %rd13;
	ld.global.u16 	%rs2, [%rd14];
	// begin inline asm
	{  cvt.f32.f16 %f59, %rs2;}

	// end inline asm
	st.shared.f32 	[%r5+4096], %f59;
$L__BB0_7:
	add.s32 	%r72, %r63, 64;
	setp.lt.s32 	%p9, %r72, %r41;
	and.pred  	%p10, %p5, %p9;
	@%p10 bra 	$L__BB0_9;
	mov.b32 	%r73, 0;
	st.shared.u32 	[%r5+8192], %r73;
	bra.uni 	$L__BB0_10;
$L__BB0_9:
	mul.wide.u32 	%rd15, %r99, 2;
	add.s64 	%rd16, %rd1, %rd15;
	ld.global.u16 	%rs3, [%rd16];
	// begin inline asm
	{  cvt.f32.f16 %f60, %rs3;}

	// end inline asm
	st.shared.f32 	[%r5+8192], %f60;
$L__BB0_10:
	setp.lt.s32 	%p12, %r6, %r41;
	and.pred  	%p13, %p5, %p12;
	@%p13 bra 	$L__BB0_12;
	mov.b32 	%r74, 0;
	st.shared.u32 	[%r5+12288], %r74;
	bra.uni 	$L__BB0_13;
$L__BB0_12:
	mul.wide.u32 	%rd17, %r100, 2;
	add.s64 	%rd18, %rd1, %rd17;
	ld.global.u16 	%rs4, [%rd18];
	// begin inline asm
	{  cvt.f32.f16 %f61, %rs4;}

	// end inline asm
	st.shared.f32 	[%r5+12288], %f61;
$L__BB0_13:
	ld.param.u64 	%rd25, [_Z6matmulPK6__halfS1_PS_iiiff_param_1];
	setp.ge.s32 	%p14, %r7, %r42;
	setp.ge.s32 	%p15, %r101, %r43;
	cvta.to.global.u64 	%rd19, %rd25;
	mul.wide.s32 	%rd20, %r102, 2;
	add.s64 	%rd4, %rd19, %rd20;
	mov.f32 	%f900, 0f00000000;
	or.pred  	%p16, %p15, %p14;
	@%p16 bra 	$L__BB0_15;
	ld.global.u16 	%rs5, [%rd4];
	// begin inline asm
	{  cvt.f32.f16 %f900, %rs5;}

	// end inline asm
$L__BB0_15:
	setp.lt.s32 	%p17, %r101, %r43;
	add.s32 	%r75, %r7, 32;
	setp.lt.s32 	%p18, %r75, %r42;
	st.shared.f32 	[%r8], %f900;
	and.pred  	%p19, %p17, %p18;
	@%p19 bra 	$L__BB0_17;
	mov.b32 	%r76, 0;
	st.shared.u32 	[%r8+128], %r76;
	bra.uni 	$L__BB0_18;
$L__BB0_17:
	ld.global.u16 	%rs6, [%rd4+64];
	// begin inline asm
	{  cvt.f32.f16 %f64, %rs6;}

	// end inline asm
	st.shared.f32 	[%r8+128], %f64;
$L__BB0_18:
	add.s32 	%r77, %r7, 64;
	setp.lt.s32 	%p21, %r77, %r42;
	and.pred  	%p22, %p17, %p21;
	@%p22 bra 	$L__BB0_20;
	mov.b32 	%r78, 0;
	st.shared.u32 	[%r8+256], %r78;
	bra.uni 	$L__BB0_21;
$L__BB0_20:
	ld.global.u16 	%rs7, [%rd4+128];
	// begin inline asm
	{  cvt.f32.f16 %f65, %rs7;}

	// end inline asm
	st.shared.f32 	[%r8+256], %f65;
$L__BB0_21:
	add.s32 	%r79, %r7, 96;
	setp.lt.s32 	%p24, %r79, %r42;
	and.pred  	%p25, %p17, %p24;
	@%p25 bra 	$L__BB0_23;
	mov.b32 	%r80, 0;
	st.shared.u32 	[%r8+384], %r80;
	bra.uni 	$L__BB0_24;
$L__BB0_23:
	ld.global.u16 	%rs8, [%rd4+192];
	// begin inline asm
	{  cvt.f32.f16 %f66, %rs8;}

	// end inline asm
	st.shared.f32 	[%r8+384], %f66;
$L__BB0_24:
	bar.sync 	0;
	mov.u32 	%r81, %tid.y;
	shl.b32 	%r82, %r81, 7;
	mov.u32 	%r83, _ZZ6matmulPK6__halfS1_PS_iiiffE2sA;
	add.s32 	%r84, %r83, %r82;
	ld.shared.f32 	%f67, [%r84];
	ld.shared.f32 	%f68, [%r84+4096];
	ld.shared.f32 	%f69, [%r84+8192];
	ld.shared.f32 	%f70, [%r84+12288];
	mov.u32 	%r85, %tid.x;
	shl.b32 	%r86, %r85, 2;
	mov.u32 	%r87, _ZZ6matmulPK6__halfS1_PS_iiiffE2sB;
	add.s32 	%r88, %r87, %r86;
	ld.shared.f32 	%f71, [%r88];
	ld.shared.f32 	%f72, [%r88+128];
	ld.shared.f32 	%f73, [%r88+256];
	ld.shared.f32 	%f74, [%r88+384];
	fma.rn.f32 	%f75, %f67, %f71, %f890;
	fma.rn.f32 	%f76, %f67, %f72, %f889;
	fma.rn.f32 	%f77, %f67, %f73, %f888;
	fma.rn.f32 	%f78, %f67, %f74, %f887;
	fma.rn.f32 	%f79, %f68, %f71, %f886;
	fma.rn.f32 	%f80, %f68, %f72, %f885;
	fma.rn.f32 	%f81, %f68, %f73, %f884;
	fma.rn.f32 	%f82, %f68, %f74, %f883;
	fma.rn.f32 	%f83, %f69, %f71, %f891;
	fma.rn.f32 	%f84, %f69, %f72, %f892;
	fma.rn.f32 	%f85, %f69, %f73, %f893;
	fma.rn.f32 	%f86, %f69, %f74, %f894;
	fma.rn.f32 	%f87, %f70, %f71, %f895;
	fma.rn.f32 	%f88, %f70, %f72, %f896;
	fma.rn.f32 	%f89, %f70, %f73, %f897;
	fma.rn.f32 	%f90, %f70, %f74, %f898;
	ld.shared.f32 	%f91, [%r84+4];
	ld.shared.f32 	%f92, [%r84+4100];
	ld.shared.f32 	%f93, [%r84+8196];
	ld.shared.f32 	%f94, [%r84+12292];
	ld.shared.f32 	%f95, [%r88+512];
	ld.shared.f32 	%f96, [%r88+640];
	ld.shared.f32 	%f97, [%r88+768];
	ld.shared.f32 	%f98, [%r88+896];
	fma.rn.f32 	%f99, %f91, %f95, %f75;
	fma.rn.f32 	%f100, %f91, %f96, %f76;
	fma.rn.f32 	%f101, %f91, %f97, %f77;
	fma.rn.f32 	%f102, %f91, %f98, %f78;
	fma.rn.f32 	%f103, %f92, %f95, %f79;
	fma.rn.f32 	%f104, %f92, %f96, %f80;
	fma.rn.f32 	%f105, %f92, %f97, %f81;
	fma.rn.f32 	%f106, %f92, %f98, %f82;
	fma.rn.f32 	%f107, %f93, %f95, %f83;
	fma.rn.f32 	%f108, %f93, %f96, %f84;
	fma.rn.f32 	%f109, %f93, %f97, %f85;
	fma.rn.f32 	%f110, %f93, %f98, %f86;
	fma.rn.f32 	%f111, %f94, %f95, %f87;
	fma.rn.f32 	%f112, %f94, %f96, %f88;
	fma.rn.f32 	%f113, %f94, %f97, %f89;
	fma.rn.f32 	%f114, %f94, %f98, %f90;
	ld.shared.f32 	%f115, [%r84+8];
	ld.shared.f32 	%f116, [%r84+4104];
	ld.shared.f32 	%f117, [%r84+8200];
	ld.shared.f32 	%f118, [%r84+12296];
	ld.shared.f32 	%f119, [%r88+1024];
	ld.shared.f32 	%f120, [%r88+1152];
	ld.shared.f32 	%f121, [%r88+1280];
	ld.shared.f32 	%f122, [%r88+1408];
	fma.rn.f32 	%f123, %f115, %f119, %f99;
	fma.rn.f32 	%f124, %f115, %f120, %f100;
	fma.rn.f32 	%f125, %f115, %f121, %f101;
	fma.rn.f32 	%f126, %f115, %f122, %f102;
	fma.rn.f32 	%f127, %f116, %f119, %f103;
	fma.rn.f32 	%f128, %f116, %f120, %f104;
	fma.rn.f32 	%f129, %f116, %f121, %f105;
	fma.rn.f32 	%f130, %f116, %f122, %f106;
	fma.rn.f32 	%f131, %f117, %f119, %f107;
	fma.rn.f32 	%f132, %f117, %f120, %f108;
	fma.rn.f32 	%f133, %f117, %f121, %f109;
	fma.rn.f32 	%f134, %f117, %f122, %f110;
	fma.rn.f32 	%f135, %f118, %f119, %f111;
	fma.rn.f32 	%f136, %f118, %f120, %f112;
	fma.rn.f32 	%f137, %f118, %f121, %f113;
	fma.rn.f32 	%f138, %f118, %f122, %f114;
	ld.shared.f32 	%f139, [%r84+12];
	ld.shared.f32 	%f140, [%r84+4108];
	ld.shared.f32 	%f141, [%r84+8204];
	ld.shared.f32 	%f142, [%r84+12300];
	ld.shared.f32 	%f143, [%r88+1536];
	ld.shared.f32 	%f144, [%r88+1664];
	ld.shared.f32 	%f145, [%r88+1792];
	ld.shared.f32 	%f146, [%r88+1920];
	fma.rn.f32 	%f147, %f139, %f143, %f123;
	fma.rn.f32 	%f148, %f139, %f144, %f124;
	fma.rn.f32 	%f149, %f139, %f145, %f125;
	fma.rn.f32 	%f150, %f139, %f146, %f126;
	fma.rn.f32 	%f151, %f140, %f143, %f127;
	fma.rn.f32 	%f152, %f140, %f144, %f128;
	fma.rn.f32 	%f153, %f140, %f145, %f129;
	fma.rn.f32 	%f154, %f140, %f146, %f130;
	fma.rn.f32 	%f155, %f141, %f143, %f131;
	fma.rn.f32 	%f156, %f141, %f144, %f132;
	fma.rn.f32 	%f157, %f141, %f145, %f133;
	fma.rn.f32 	%f158, %f141, %f146, %f134;
	fma.rn.f32 	%f159, %f142, %f143, %f135;
	fma.rn.f32 	%f160, %f142, %f144, %f136;
	fma.rn.f32 	%f161, %f142, %f145, %f137;
	fma.rn.f32 	%f162, %f142, %f146, %f138;
	ld.shared.f32 	%f163, [%r84+16];
	ld.shared.f32 	%f164, [%r84+4112];
	ld.shared.f32 	%f165, [%r84+8208];
	ld.shared.f32 	%f166, [%r84+12304];
	ld.shared.f32 	%f167, [%r88+2048];
	ld.shared.f32 	%f168, [%r88+2176];
	ld.shared.f32 	%f169, [%r88+2304];
	ld.shared.f32 	%f170, [%r88+2432];
	fma.rn.f32 	%f171, %f163, %f167, %f147;
	fma.rn.f32 	%f172, %f163, %f168, %f148;
	fma.rn.f32 	%f173, %f163, %f169, %f149;
	fma.rn.f32 	%f174, %f163, %f170, %f150;
	fma.rn.f32 	%f175, %f164, %f167, %f151;
	fma.rn.f32 	%f176, %f164, %f168, %f152;
	fma.rn.f32 	%f177, %f164, %f169, %f153;
	fma.rn.f32 	%f178, %f164, %f170, %f154;
	fma.rn.f32 	%f179, %f165, %f167, %f155;
	fma.rn.f32 	%f180, %f165, %f168, %f156;
	fma.rn.f32 	%f181, %f165, %f169, %f157;
	fma.rn.f32 	%f182, %f165, %f170, %f158;
	fma.rn.f32 	%f183, %f166, %f167, %f159;
	fma.rn.f32 	%f184, %f166, %f168, %f160;
	fma.rn.f32 	%f185, %f166, %f169, %f161;
	fma.rn.f32 	%f186, %f166, %f170, %f162;
	ld.shared.f32 	%f187, [%r84+20];
	ld.shared.f32 	%f188, [%r84+4116];
	ld.shared.f32 	%f189, [%r84+8212];
	ld.shared.f32 	%f190, [%r84+12308];
	ld.shared.f32 	%f191, [%r88+2560];
	ld.shared.f32 	%f192, [%r88+2688];
	ld.shared.f32 	%f193, [%r88+2816];
	ld.shared.f32 	%f194, [%r88+2944];
	fma.rn.f32 	%f195, %f187, %f191, %f171;
	fma.rn.f32 	%f196, %f187, %f192, %f172;
	fma.rn.f32 	%f197, %f187, %f193, %f173;
	fma.rn.f32 	%f198, %f187, %f194, %f174;
	fma.rn.f32 	%f199, %f188, %f191, %f175;
	fma.rn.f32 	%f200, %f188, %f192, %f176;
	fma.rn.f32 	%f201, %f188, %f193, %f177;
	fma.rn.f32 	%f202, %f188, %f194, %f178;
	fma.rn.f32 	%f203, %f189, %f191, %f179;
	fma.rn.f32 	%f204, %f189, %f192, %f180;
	fma.rn.f32 	%f205, %f189, %f193, %f181;
	fma.rn.f32 	%f206, %f189, %f194, %f182;
	fma.rn.f32 	%f207, %f190, %f191, %f183;
	fma.rn.f32 	%f208, %f190, %f192, %f184;
	fma.rn.f32 	%f209, %f190, %f193, %f185;
	fma.rn.f32 	%f210, %f190, %f194, %f186;
	ld.shared.f32 	%f211, [%r84+24];
	ld.shared.f32 	%f212, [%r84+4120];
	ld.shared.f32 	%f213, [%r84+8216];
	ld.shared.f32 	%f214, [%r84+12312];
	ld.shared.f32 	%f215, [%r88+3072];
	ld.shared.f32 	%f216, [%r88+3200];
	ld.shared.f32 	%f217, [%r88+3328];
	ld.shared.f32 	%f218, [%r88+3456];
	fma.rn.f32 	%f219, %f211, %f215, %f195;
	fma.rn.f32 	%f220, %f211, %f216, %f196;
	fma.rn.f32 	%f221, %f211, %f217, %f197;
	fma.rn.f32 	%f222, %f211, %f218, %f198;
	fma.rn.f32 	%f223, %f212, %f215, %f199;
	fma.rn.f32 	%f224, %f212, %f216, %f200;
	fma.rn.f32 	%f225, %f212, %f217, %f201;
	fma.rn.f32 	%f226, %f212, %f218, %f202;
	fma.rn.f32 	%f227, %f213, %f215, %f203;
	fma.rn.f32 	%f228, %f213, %f216, %f204;
	fma.rn.f32 	%f229, %f213, %f217, %f205;
	fma.rn.f32 	%f230, %f213, %f218, %f206;
	fma.rn.f32 	%f231, %f214, %f215, %f207;
	fma.rn.f32 	%f232, %f214, %f216, %f208;
	fma.rn.f32 	%f233, %f214, %f217, %f209;
	fma.rn.f32 	%f234, %f214, %f218, %f210;
	ld.shared.f32 	%f235, [%r84+28];
	ld.shared.f32 	%f236, [%r84+4124];
	ld.shared.f32 	%f237, [%r84+8220];
	ld.shared.f32 	%f238, [%r84+12316];
	ld.shared.f32 	%f239, [%r88+3584];
	ld.shared.f32 	%f240, [%r88+3712];
	ld.shared.f32 	%f241, [%r88+3840];
	ld.shared.f32 	%f242, [%r88+3968];
	fma.rn.f32 	%f243, %f235, %f239, %f219;
	fma.rn.f32 	%f244, %f235, %f240, %f220;
	fma.rn.f32 	%f245, %f235, %f241, %f221;
	fma.rn.f32 	%f246, %f235, %f242, %f222;
	fma.rn.f32 	%f247, %f236, %f239, %f223;
	fma.rn.f32 	%f248, %f236, %f240, %f224;
	fma.rn.f32 	%f249, %f236, %f241, %f225;
	fma.rn.f32 	%f250, %f236, %f242, %f226;
	fma.rn.f32 	%f251, %f237, %f239, %f227;
	fma.rn.f32 	%f252, %f237, %f240, %f228;
	fma.rn.f32 	%f253, %f237, %f241, %f229;
	fma.rn.f32 	%f254, %f237, %f242, %f230;
	fma.rn.f32 	%f255, %f238, %f239, %f231;
	fma.rn.f32 	%f256, %f238, %f240, %f232;
	fma.rn.f32 	%f257, %f238, %f241, %f233;
	fma.rn.f32 	%f258, %f238, %f242, %f234;
	ld.shared.f32 	%f259, [%r84+32];
	ld.shared.f32 	%f260, [%r84+4128];
	ld.shared.f32 	%f261, [%r84+8224];
	ld.shared.f32 	%f262, [%r84+12320];
	ld.shared.f32 	%f263, [%r88+4096];
	ld.shared.f32 	%f264, [%r88+4224];
	ld.shared.f32 	%f265, [%r88+4352];
	ld.shared.f32 	%f266, [%r88+4480];
	fma.rn.f32 	%f267, %f259, %f263, %f243;
	fma.rn.f32 	%f268, %f259, %f264, %f244;
	fma.rn.f32 	%f269, %f259, %f265, %f245;
	fma.rn.f32 	%f270, %f259, %f266, %f246;
	fma.rn.f32 	%f271, %f260, %f263, %f247;
	fma.rn.f32 	%f272, %f260, %f264, %f248;
	fma.rn.f32 	%f273, %f260, %f265, %f249;
	fma.rn.f32 	%f274, %f260, %f266, %f250;
	fma.rn.f32 	%f275, %f261, %f263, %f251;
	fma.rn.f32 	%f276, %f261, %f264, %f252;
	fma.rn.f32 	%f277, %f261, %f265, %f253;
	fma.rn.f32 	%f278, %f261, %f266, %f254;
	fma.rn.f32 	%f279, %f262, %f263, %f255;
	fma.rn.f32 	%f280, %f262, %f264, %f256;
	fma.rn.f32 	%f281, %f262, %f265, %f257;
	fma.rn.f32 	%f282, %f262, %f266, %f258;
	ld.shared.f32 	%f283, [%r84+36];
	ld.shared.f32 	%f284, [%r84+4132];
	ld.shared.f32 	%f285, [%r84+8228];
	ld.shared.f32 	%f286, [%r84+12324];
	ld.shared.f32 	%f287, [%r88+4608];
	ld.shared.f32 	%f288, [%r88+4736];
	ld.shared.f32 	%f289, [%r88+4864];
	ld.shared.f32 	%f290, [%r88+4992];
	fma.rn.f32 	%f291, %f283, %f287, %f267;
	fma.rn.f32 	%f292, %f283, %f288, %f268;
	fma.rn.f32 	%f293, %f283, %f289, %f269;
	fma.rn.f32 	%f294, %f283, %f290, %f270;
	fma.rn.f32 	%f295, %f284, %f287, %f271;
	fma.rn.f32 	%f296, %f284, %f288, %f272;
	fma.rn.f32 	%f297, %f284, %f289, %f273;
	fma.rn.f32 	%f298, %f284, %f290, %f274;
	fma.rn.f32 	%f299, %f285, %f287, %f275;
	fma.rn.f32 	%f300, %f285, %f288, %f276;
	fma.rn.f32 	%f301, %f285, %f289, %f277;
	fma.rn.f32 	%f302, %f285, %f290, %f278;
	fma.rn.f32 	%f303, %f286, %f287, %f279;
	fma.rn.f32 	%f304, %f286, %f288, %f280;
	fma.rn.f32 	%f305, %f286, %f289, %f281;
	fma.rn.f32 	%f306, %f286, %f290, %f282;
	ld.shared.f32 	%f307, [%r84+40];
	ld.shared.f32 	%f308, [%r84+4136];
	ld.shared.f32 	%f309, [%r84+8232];
	ld.shared.f32 	%f310, [%r84+12328];
	ld.shared.f32 	%f311, [%r88+5120];
	ld.shared.f32 	%f312, [%r88+5248];
	ld.shared.f32 	%f313, [%r88+5376];
	ld.shared.f32 	%f314, [%r88+5504];
	fma.rn.f32 	%f315, %f307, %f311, %f291;
	fma.rn.f32 	%f316, %f307, %f312, %f292;
	fma.rn.f32 	%f317, %f307, %f313, %f293;
	fma.rn.f32 	%f318, %f307, %f314, %f294;
	fma.rn.f32 	%f319, %f308, %f311, %f295;
	fma.rn.f32 	%f320, %f308, %f312, %f296;
	fma.rn.f32 	%f321, %f308, %f313, %f297;
	fma.rn.f32 	%f322, %f308, %f314, %f298;
	fma.rn.f32 	%f323, %f309, %f311, %f299;
	fma.rn.f32 	%f324, %f309, %f312, %f300;
	fma.rn.f32 	%f325, %f309, %f313, %f301;
	fma.rn.f32 	%f326, %f309, %f314, %f302;
	fma.rn.f32 	%f327, %f310, %f311, %f303;
	fma.rn.f32 	%f328, %f310, %f312, %f304;
	fma.rn.f32 	%f329, %f310, %f313, %f305;
	fma.rn.f32 	%f330, %f310, %f314, %f306;
	ld.shared.f32 	%f331, [%r84+44];
	ld.shared.f32 	%f332, [%r84+4140];
	ld.shared.f32 	%f333, [%r84+8236];
	ld.shared.f32 	%f334, [%r84+12332];
	ld.shared.f32 	%f335, [%r88+5632];
	ld.shared.f32 	%f336, [%r88+5760];
	ld.shared.f32 	%f337, [%r88+5888];
	ld.shared.f32 	%f338, [%r88+6016];
	fma.rn.f32 	%f339, %f331, %f335, %f315;
	fma.rn.f32 	%f340, %f331, %f336, %f316;
	fma.rn.f32 	%f341, %f331, %f337, %f317;
	fma.rn.f32 	%f342, %f331, %f338, %f318;
	fma.rn.f32 	%f343, %f332, %f335, %f319;
	fma.rn.f32 	%f344, %f332, %f336, %f320;
	fma.rn.f32 	%f345, %f332, %f337, %f321;
	fma.rn.f32 	%f346, %f332, %f338, %f322;
	fma.rn.f32 	%f347, %f333, %f335, %f323;
	fma.rn.f32 	%f348, %f333, %f336, %f324;
	fma.rn.f32 	%f349, %f333, %f337, %f325;
	fma.rn.f32 	%f350, %f333, %f338, %f326;
	fma.rn.f32 	%f351, %f334, %f335, %f327;
	fma.rn.f32 	%f352, %f334, %f336, %f328;
	fma.rn.f32 	%f353, %f334, %f337, %f329;
	fma.rn.f32 	%f354, %f334, %f338, %f330;
	ld.shared.f32 	%f355, [%r84+48];
	ld.shared.f32 	%f356, [%r84+4144];
	ld.shared.f32 	%f357, [%r84+8240];
	ld.shared.f32 	%f358, [%r84+12336];
	ld.shared.f32 	%f359, [%r88+6144];
	ld.shared.f32 	%f360, [%r88+6272];
	ld.shared.f32 	%f361, [%r88+6400];
	ld.shared.f32 	%f362, [%r88+6528];
	fma.rn.f32 	%f363, %f355, %f359, %f339;
	fma.rn.f32 	%f364, %f355, %f360, %f340;
	fma.rn.f32 	%f365, %f355, %f361, %f341;
	fma.rn.f32 	%f366, %f355, %f362, %f342;
	fma.rn.f32 	%f367, %f356, %f359, %f343;
	fma.rn.f32 	%f368, %f356, %f360, %f344;
	fma.rn.f32 	%f369, %f356, %f361, %f345;
	fma.rn.f32 	%f370, %f356, %f362, %f346;
	fma.rn.f32 	%f371, %f357, %f359, %f347;
	fma.rn.f32 	%f372, %f357, %f360, %f348;
	fma.rn.f32 	%f373, %f357, %f361, %f349;
	fma.rn.f32 	%f374, %f357, %f362, %f350;
	fma.rn.f32 	%f375, %f358, %f359, %f351;
	fma.rn.f32 	%f376, %f358, %f360, %f352;
	fma.rn.f32 	%f377, %f358, %f361, %f353;
	fma.rn.f32 	%f378, %f358, %f362, %f354;
	ld.shared.f32 	%f379, [%r84+52];
	ld.shared.f32 	%f380, [%r84+4148];
	ld.shared.f32 	%f381, [%r84+8244];
	ld.shared.f32 	%f382, [%r84+12340];
	ld.shared.f32 	%f383, [%r88+6656];
	ld.shared.f32 	%f384, [%r88+6784];
	ld.shared.f32 	%f385, [%r88+6912];
	ld.shared.f32 	%f386, [%r88+7040];
	fma.rn.f32 	%f387, %f379, %f383, %f363;
	fma.rn.f32 	%f388, %f379, %f384, %f364;
	fma.rn.f32 	%f389, %f379, %f385, %f365;
	fma.rn.f32 	%f390, %f379, %f386, %f366;
	fma.rn.f32 	%f391, %f380, %f383, %f367;
	fma.rn.f32 	%f392, %f380, %f384, %f368;
	fma.rn.f32 	%f393, %f380, %f385, %f369;
	fma.rn.f32 	%f394, %f380, %f386, %f370;
	fma.rn.f32 	%f395, %f381, %f383, %f371;
	fma.rn.f32 	%f396, %f381, %f384, %f372;
	fma.rn.f32 	%f397, %f381, %f385, %f373;
	fma.rn.f32 	%f398, %f381, %f386, %f374;
	fma.rn.f32 	%f399, %f382, %f383, %f375;
	fma.rn.f32 	%f400, %f382, %f384, %f376;
	fma.rn.f32 	%f401, %f382, %f385, %f377;
	fma.rn.f32 	%f402, %f382, %f386, %f378;
	ld.shared.f32 	%f403, [%r84+56];
	ld.shared.f32 	%f404, [%r84+4152];
	ld.shared.f32 	%f405, [%r84+8248];
	ld.shared.f32 	%f406, [%r84+12344];
	ld.shared.f32 	%f407, [%r88+7168];
	ld.shared.f32 	%f408, [%r88+7296];
	ld.shared.f32 	%f409, [%r88+7424];
	ld.shared.f32 	%f410, [%r88+7552];
	fma.rn.f32 	%f411, %f403, %f407, %f387;
	fma.rn.f32 	%f412, %f403, %f408, %f388;
	fma.rn.f32 	%f413, %f403, %f409, %f389;
	fma.rn.f32 	%f414, %f403, %f410, %f390;
	fma.rn.f32 	%f415, %f404, %f407, %f391;
	fma.rn.f32 	%f416, %f404, %f408, %f392;
	fma.rn.f32 	%f417, %f404, %f409, %f393;
	fma.rn.f32 	%f418, %f404, %f410, %f394;
	fma.rn.f32 	%f419, %f405, %f407, %f395;
	fma.rn.f32 	%f420, %f405, %f408, %f396;
	fma.rn.f32 	%f421, %f405, %f409, %f397;
	fma.rn.f32 	%f422, %f405, %f410, %f398;
	fma.rn.f32 	%f423, %f406, %f407, %f399;
	fma.rn.f32 	%f424, %f406, %f408, %f400;
	fma.rn.f32 	%f425, %f406, %f409, %f401;
	fma.rn.f32 	%f426, %f406, %f410, %f402;
	ld.shared.f32 	%f427, [%r84+60];
	ld.shared.f32 	%f428, [%r84+4156];
	ld.shared.f32 	%f429, [%r84+8252];
	ld.shared.f32 	%f430, [%r84+12348];
	ld.shared.f32 	%f431, [%r88+7680];
	ld.shared.f32 	%f432, [%r88+7808];
	ld.shared.f32 	%f433, [%r88+7936];
	ld.shared.f32 	%f434, [%r88+8064];
	fma.rn.f32 	%f435, %f427, %f431, %f411;
	fma.rn.f32 	%f436, %f427, %f432, %f412;
	fma.rn.f32 	%f437, %f427, %f433, %f413;
	fma.rn.f32 	%f438, %f427, %f434, %f414;
	fma.rn.f32 	%f439, %f428, %f431, %f415;
	fma.rn.f32 	%f440, %f428, %f432, %f416;
	fma.rn.f32 	%f441, %f428, %f433, %f417;
	fma.rn.f32 	%f442, %f428, %f434, %f418;
	fma.rn.f32 	%f443, %f429, %f431, %f419;
	fma.rn.f32 	%f444, %f429, %f432, %f420;
	fma.rn.f32 	%f445, %f429, %f433, %f421;
	fma.rn.f32 	%f446, %f429, %f434, %f422;
	fma.rn.f32 	%f447, %f430, %f431, %f423;
	fma.rn.f32 	%f448, %f430, %f432, %f424;
	fma.rn.f32 	%f449, %f430, %f433, %f425;
	fma.rn.f32 	%f450, %f430, %f434, %f426;
	ld.shared.f32 	%f451, [%r84+64];
	ld.shared.f32 	%f452, [%r84+4160];
	ld.shared.f32 	%f453, [%r84+8256];
	ld.shared.f32 	%f454, [%r84+12352];
	ld.shared.f32 	%f455, [%r88+8192];
	ld.shared.f32 	%f456, [%r88+8320];
	ld.shared.f32 	%f457, [%r88+8448];
	ld.shared.f32 	%f458, [%r88+8576];
	fma.rn.f32 	%f459, %f451, %f455, %f435;
	fma.rn.f32 	%f460, %f451, %f456, %f436;
	fma.rn.f32 	%f461, %f451, %f457, %f437;
	fma.rn.f32 	%f462, %f451, %f458, %f438;
	fma.rn.f32 	%f463, %f452, %f455, %f439;
	fma.rn.f32 	%f464, %f452, %f456, %f440;
	fma.rn.f32 	%f465, %f452, %f457, %f441;
	fma.rn.f32 	%f466, %f452, %f458, %f442;
	fma.rn.f32 	%f467, %f453, %f455, %f443;
	fma.rn.f32 	%f468, %f453, %f456, %f444;
	fma.rn.f32 	%f469, %f453, %f457, %f445;
	fma.rn.f32 	%f470, %f453, %f458, %f446;
	fma.rn.f32 	%f471, %f454, %f455, %f447;
	fma.rn.f32 	%f472, %f454, %f456, %f448;
	fma.rn.f32 	%f473, %f454, %f457, %f449;
	fma.rn.f32 	%f474, %f454, %f458, %f450;
	ld.shared.f32 	%f475, [%r84+68];
	ld.shared.f32 	%f476, [%r84+4164];
	ld.shared.f32 	%f477, [%r84+8260];
	ld.shared.f32 	%f478, [%r84+12356];
	ld.shared.f32 	%f479, [%r88+8704];
	ld.shared.f32 	%f480, [%r88+8832];
	ld.shared.f32 	%f481, [%r88+8960];
	ld.shared.f32 	%f482, [%r88+9088];
	fma.rn.f32 	%f483, %f475, %f479, %f459;
	fma.rn.f32 	%f484, %f475, %f480, %f460;
	fma.rn.f32 	%f485, %f475, %f481, %f461;
	fma.rn.f32 	%f486, %f475, %f482, %f462;
	fma.rn.f32 	%f487, %f476, %f479, %f463;
	fma.rn.f32 	%f488, %f476, %f480, %f464;
	fma.rn.f32 	%f489, %f476, %f481, %f465;
	fma.rn.f32 	%f490, %f476, %f482, %f466;
	fma.rn.f32 	%f491, %f477, %f479, %f467;
	fma.rn.f32 	%f492, %f477, %f480, %f468;
	fma.rn.f32 	%f493, %f477, %f481, %f469;
	fma.rn.f32 	%f494, %f477, %f482, %f470;
	fma.rn.f32 	%f495, %f478, %f479, %f471;
	fma.rn.f32 	%f496, %f478, %f480, %f472;
	fma.rn.f32 	%f497, %f478, %f481, %f473;
	fma.rn.f32 	%f498, %f478, %f482, %f474;
	ld.shared.f32 	%f499, [%r84+72];
	ld.shared.f32 	%f500, [%r84+4168];
	ld.shared.f32 	%f501, [%r84+8264];
	ld.shared.f32 	%f502, [%r84+12360];
	ld.shared.f32 	%f503, [%r88+9216];
	ld.shared.f32 	%f504, [%r88+9344];
	ld.shared.f32 	%f505, [%r88+9472];
	ld.shared.f32 	%f506, [%r88+9600];
	fma.rn.f32 	%f507, %f499, %f503, %f483;
	fma.rn.f32 	%f508, %f499, %f504, %f484;
	fma.rn.f32 	%f509, %f499, %f505, %f485;
	fma.rn.f32 	%f510, %f499, %f506, %f486;
	fma.rn.f32 	%f511, %f500, %f503, %f487;
	fma.rn.f32 	%f512, %f500, %f504, %f488;
	fma.rn.f32 	%f513, %f500, %f505, %f489;
	fma.rn.f32 	%f514, %f500, %f506, %f490;
	fma.rn.f32 	%f515, %f501, %f503, %f491;
	fma.rn.f32 	%f516, %f501, %f504, %f492;
	fma.rn.f32 	%f517, %f501, %f505, %f493;
	fma.rn.f32 	%f518, %f501, %f506, %f494;
	fma.rn.f32 	%f519, %f502, %f503, %f495;
	fma.rn.f32 	%f520, %f502, %f504, %f496;
	fma.rn.f32 	%f521, %f502, %f505, %f497;
	fma.rn.f32 	%f522, %f502, %f506, %f498;
	ld.shared.f32 	%f523, [%r84+76];
	ld.shared.f32 	%f524, [%r84+4172];
	ld.shared.f32 	%f525, [%r84+8268];
	ld.shared.f32 	%f526, [%r84+12364];
	ld.shared.f32 	%f527, [%r88+9728];
	ld.shared.f32 	%f528, [%r88+9856];
	ld.shared.f32 	%f529, [%r88+9984];
	ld.shared.f32 	%f530, [%r88+10112];
	fma.rn.f32 	%f531, %f523, %f527, %f507;
	fma.rn.f32 	%f532, %f523, %f528, %f508;
	fma.rn.f32 	%f533, %f523, %f529, %f509;
	fma.rn.f32 	%f534, %f523, %f530, %f510;
	fma.rn.f32 	%f535, %f524, %f527, %f511;
	fma.rn.f32 	%f536, %f524, %f528, %f512;
	fma.rn.f32 	%f537, %f524, %f529, %f513;
	fma.rn.f32 	%f538, %f524, %f530, %f514;
	fma.rn.f32 	%f539, %f525, %f527, %f515;
	fma.rn.f32 	%f540, %f525, %f528, %f516;
	fma.rn.f32 	%f541, %f525, %f529, %f517;
	fma.rn.f32 	%f542, %f525, %f530, %f518;
	fma.rn.f32 	%f543, %f526, %f527, %f519;
	fma.rn.f32 	%f544, %f526, %f528, %f520;
	fma.rn.f32 	%f545, %f526, %f529, %f521;
	fma.rn.f32 	%f546, %f526, %f530, %f522;
	ld.shared.f32 	%f547, [%r84+80];
	ld.shared.f32 	%f548, [%r84+4176];
	ld.shared.f32 	%f549, [%r84+8272];
	ld.shared.f32 	%f550, [%r84+12368];
	ld.shared.f32 	%f551, [%r88+10240];
	ld.shared.f32 	%f552, [%r88+10368];
	ld.shared.f32 	%f553, [%r88+10496];
	ld.shared.f32 	%f554, [%r88+10624];
	fma.rn.f32 	%f555, %f547, %f551, %f531;
	fma.rn.f32 	%f556, %f547, %f552, %f532;
	fma.rn.f32 	%f557, %f547, %f553, %f533;
	fma.rn.f32 	%f558, %f547, %f554, %f534;
	fma.rn.f32 	%f559, %f548, %f551, %f535;
	fma.rn.f32 	%f560, %f548, %f552, %f536;
	fma.rn.f32 	%f561, %f548, %f553, %f537;
	fma.rn.f32 	%f562, %f548, %f554, %f538;
	fma.rn.f32 	%f563, %f549, %f551, %f539;
	fma.rn.f32 	%f564, %f549, %f552, %f540;
	fma.rn.f32 	%f565, %f549, %f553, %f541;
	fma.rn.f32 	%f566, %f549, %f554, %f542;
	fma.rn.f32 	%f567, %f550, %f551, %f543;
	fma.rn.f32 	%f568, %f550, %f552, %f544;
	fma.rn.f32 	%f569, %f550, %f553, %f545;
	fma.rn.f32 	%f570, %f550, %f554, %f546;
	ld.shared.f32 	%f571, [%r84+84];
	ld.shared.f32 	%f572, [%r84+4180];
	ld.shared.f32 	%f573, [%r84+8276];
	ld.shared.f32 	%f574, [%r84+12372];
	ld.shared.f32 	%f575, [%r88+10752];
	ld.shared.f32 	%f576, [%r88+10880];
	ld.shared.f32 	%f577, [%r88+11008];
	ld.shared.f32 	%f578, [%r88+11136];
	fma.rn.f32 	%f579, %f571, %f575, %f555;
	fma.rn.f32 	%f580, %f571, %f576, %f556;
	fma.rn.f32 	%f581, %f571, %f577, %f557;
	fma.rn.f32 	%f582, %f571, %f578, %f558;
	fma.rn.f32 	%f583, %f572, %f575, %f559;
	fma.rn.f32 	%f584, %f572, %f576, %f560;
	fma.rn.f32 	%f585, %f572, %f577, %f561;
	fma.rn.f32 	%f586, %f572, %f578, %f562;
	fma.rn.f32 	%f587, %f573, %f575, %f563;
	fma.rn.f32 	%f588, %f573, %f576, %f564;
	fma.rn.f32 	%f589, %f573, %f577, %f565;
	fma.rn.f32 	%f590, %f573, %f578, %f566;
	fma.rn.f32 	%f591, %f574, %f575, %f567;
	fma.rn.f32 	%f592, %f574, %f576, %f568;
	fma.rn.f32 	%f593, %f574, %f577, %f569;
	fma.rn.f32 	%f594, %f574, %f578, %f570;
	ld.shared.f32 	%f595, [%r84+88];
	ld.shared.f32 	%f596, [%r84+4184];
	ld.shared.f32 	%f597, [%r84+8280];
	ld.shared.f32 	%f598, [%r84+12376];
	ld.shared.f32 	%f599, [%r88+11264];
	ld.shared.f32 	%f600, [%r88+11392];
	ld.shared.f32 	%f601, [%r88+11520];
	ld.shared.f32 	%f602, [%r88+11648];
	fma.rn.f32 	%f603, %f595, %f599, %f579;
	fma.rn.f32 	%f604, %f595, %f600, %f580;
	fma.rn.f32 	%f605, %f595, %f601, %f581;
	fma.rn.f32 	%f606, %f595, %f602, %f582;
	fma.rn.f32 	%f607, %f596, %f599, %f583;
	fma.rn.f32 	%f608, %f596, %f600, %f584;
	fma.rn.f32 	%f609, %f596, %f601, %f585;
	fma.rn.f32 	%f610, %f596, %f602, %f586;
	fma.rn.f32 	%f611, %f597, %f599, %f587;
	fma.rn.f32 	%f612, %f597, %f600, %f588;
	fma.rn.f32 	%f613, %f597, %f601, %f589;
	fma.rn.f32 	%f614, %f597, %f602, %f590;
	fma.rn.f32 	%f615, %f598, %f599, %f591;
	fma.rn.f32 	%f616, %f598, %f600, %f592;
	fma.rn.f32 	%f617, %f598, %f601, %f593;
	fma.rn.f32 	%f618, %f598, %f602, %f594;
	ld.shared.f32 	%f619, [%r84+92];
	ld.shared.f32 	%f620, [%r84+4188];
	ld.shared.f32 	%f621, [%r84+8284];
	ld.shared.f32 	%f622, [%r84+12380];
	ld.shared.f32 	%f623, [%r88+11776];
	ld.shared.f32 	%f624, [%r88+11904];
	ld.shared.f32 	%f625, [%r88+12032];
	ld.shared.f32 	%f626, [%r88+12160];
	fma.rn.f32 	%f627, %f619, %f623, %f603;
	fma.rn.f32 	%f628, %f619, %f624, %f604;
	fma.rn.f32 	%f629, %f619, %f625, %f605;
	fma.rn.f32 	%f630, %f619, %f626, %f606;
	fma.rn.f32 	%f631, %f620, %f623, %f607;
	fma.rn.f32 	%f632, %f620, %f624, %f608;
	fma.rn.f32 	%f633, %f620, %f625, %f609;
	fma.rn.f32 	%f634, %f620, %f626, %f610;
	fma.rn.f32 	%f635, %f621, %f623, %f611;
	fma.rn.f32 	%f636, %f621, %f624, %f612;
	fma.rn.f32 	%f637, %f621, %f625, %f613;
	fma.rn.f32 	%f638, %f621, %f626, %f614;
	fma.rn.f32 	%f639, %f622, %f623, %f615;
	fma.rn.f32 	%f640, %f622, %f624, %f616;
	fma.rn.f32 	%f641, %f622, %f625, %f617;
	fma.rn.f32 	%f642, %f622, %f626, %f618;
	ld.shared.f32 	%f643, [%r84+96];
	ld.shared.f32 	%f644, [%r84+4192];
	ld.shared.f32 	%f645, [%r84+8288];
	ld.shared.f32 	%f646, [%r84+12384];
	ld.shared.f32 	%f647, [%r88+12288];
	ld.shared.f32 	%f648, [%r88+12416];
	ld.shared.f32 	%f649, [%r88+12544];
	ld.shared.f32 	%f650, [%r88+12672];
	fma.rn.f32 	%f651, %f643, %f647, %f627;
	fma.rn.f32 	%f652, %f643, %f648, %f628;
	fma.rn.f32 	%f653, %f643, %f649, %f629;
	fma.rn.f32 	%f654, %f643, %f650, %f630;
	fma.rn.f32 	%f655, %f644, %f647, %f631;
	fma.rn.f32 	%f656, %f644, %f648, %f632;
	fma.rn.f32 	%f657, %f644, %f649, %f633;
	fma.rn.f32 	%f658, %f644, %f650, %f634;
	fma.rn.f32 	%f659, %f645, %f647, %f635;
	fma.rn.f32 	%f660, %f645, %f648, %f636;
	fma.rn.f32 	%f661, %f645, %f649, %f637;
	fma.rn.f32 	%f662, %f645, %f650, %f638;
	fma.rn.f32 	%f663, %f646, %f647, %f639;
	fma.rn.f32 	%f664, %f646, %f648, %f640;
	fma.rn.f32 	%f665, %f646, %f649, %f641;
	fma.rn.f32 	%f666, %f646, %f650, %f642;
	ld.shared.f32 	%f667, [%r84+100];
	ld.shared.f32 	%f668, [%r84+4196];
	ld.shared.f32 	%f669, [%r84+8292];
	ld.shared.f32 	%f670, [%r84+12388];
	ld.shared.f32 	%f671, [%r88+12800];
	ld.shared.f32 	%f672, [%r88+12928];
	ld.shared.f32 	%f673, [%r88+13056];
	ld.shared.f32 	%f674, [%r88+13184];
	fma.rn.f32 	%f675, %f667, %f671, %f651;
	fma.rn.f32 	%f676, %f667, %f672, %f652;
	fma.rn.f32 	%f677, %f667, %f673, %f653;
	fma.rn.f32 	%f678, %f667, %f674, %f654;
	fma.rn.f32 	%f679, %f668, %f671, %f655;
	fma.rn.f32 	%f680, %f668, %f672, %f656;
	fma.rn.f32 	%f681, %f668, %f673, %f657;
	fma.rn.f32 	%f682, %f668, %f674, %f658;
	fma.rn.f32 	%f683, %f669, %f671, %f659;
	fma.rn.f32 	%f684, %f669, %f672, %f660;
	fma.rn.f32 	%f685, %f669, %f673, %f661;
	fma.rn.f32 	%f686, %f669, %f674, %f662;
	fma.rn.f32 	%f687, %f670, %f671, %f663;
	fma.rn.f32 	%f688, %f670, %f672, %f664;
	fma.rn.f32 	%f689, %f670, %f673, %f665;
	fma.rn.f32 	%f690, %f670, %f674, %f666;
	ld.shared.f32 	%f691, [%r84+104];
	ld.shared.f32 	%f692, [%r84+4200];
	ld.shared.f32 	%f693, [%r84+8296];
	ld.shared.f32 	%f694, [%r84+12392];
	ld.shared.f32 	%f695, [%r88+13312];
	ld.shared.f32 	%f696, [%r88+13440];
	ld.shared.f32 	%f697, [%r88+13568];
	ld.shared.f32 	%f698, [%r88+13696];
	fma.rn.f32 	%f699, %f691, %f695, %f675;
	fma.rn.f32 	%f700, %f691, %f696, %f676;
	fma.rn.f32 	%f701, %f691, %f697, %f677;
	fma.rn.f32 	%f702, %f691, %f698, %f678;
	fma.rn.f32 	%f703, %f692, %f695, %f679;
	fma.rn.f32 	%f704, %f692, %f696, %f680;
	fma.rn.f32 	%f705, %f692, %f697, %f681;
	fma.rn.f32 	%f706, %f692, %f698, %f682;
	fma.rn.f32 	%f707, %f693, %f695, %f683;
	fma.rn.f32 	%f708, %f693, %f696, %f684;
	fma.rn.f32 	%f709, %f693, %f697, %f685;
	fma.rn.f32 	%f710, %f693, %f698, %f686;
	fma.rn.f32 	%f711, %f694, %f695, %f687;
	fma.rn.f32 	%f712, %f694, %f696, %f688;
	fma.rn.f32 	%f713, %f694, %f697, %f689;
	fma.rn.f32 	%f714, %f694, %f698, %f690;
	ld.shared.f32 	%f715, [%r84+108];
	ld.shared.f32 	%f716, [%r84+4204];
	ld.shared.f32 	%f717, [%r84+8300];
	ld.shared.f32 	%f718, [%r84+12396];
	ld.shared.f32 	%f719, [%r88+13824];
	ld.shared.f32 	%f720, [%r88+13952];
	ld.shared.f32 	%f721, [%r88+14080];
	ld.shared.f32 	%f722, [%r88+14208];
	fma.rn.f32 	%f723, %f715, %f719, %f699;
	fma.rn.f32 	%f724, %f715, %f720, %f700;
	fma.rn.f32 	%f725, %f715, %f721, %f701;
	fma.rn.f32 	%f726, %f715, %f722, %f702;
	fma.rn.f32 	%f727, %f716, %f719, %f703;
	fma.rn.f32 	%f728, %f716, %f720, %f704;
	fma.rn.f32 	%f729, %f716, %f721, %f705;
	fma.rn.f32 	%f730, %f716, %f722, %f706;
	fma.rn.f32 	%f731, %f717, %f719, %f707;
	fma.rn.f32 	%f732, %f717, %f720, %f708;
	fma.rn.f32 	%f733, %f717, %f721, %f709;
	fma.rn.f32 	%f734, %f717, %f722, %f710;
	fma.rn.f32 	%f735, %f718, %f719, %f711;
	fma.rn.f32 	%f736, %f718, %f720, %f712;
	fma.rn.f32 	%f737, %f718, %f721, %f713;
	fma.rn.f32 	%f738, %f718, %f722, %f714;
	ld.shared.f32 	%f739, [%r84+112];
	ld.shared.f32 	%f740, [%r84+4208];
	ld.shared.f32 	%f741, [%r84+8304];
	ld.shared.f32 	%f742, [%r84+12400];
	ld.shared.f32 	%f743, [%r88+14336];
	ld.shared.f32 	%f744, [%r88+14464];
	ld.shared.f32 	%f745, [%r88+14592];
	ld.shared.f32 	%f746, [%r88+14720];
	fma.rn.f32 	%f747, %f739, %f743, %f723;
	fma.rn.f32 	%f748, %f739, %f744, %f724;
	fma.rn.f32 	%f749, %f739, %f745, %f725;
	fma.rn.f32 	%f750, %f739, %f746, %f726;
	fma.rn.f32 	%f751, %f740, %f743, %f727;
	fma.rn.f32 	%f752, %f740, %f744, %f728;
	fma.rn.f32 	%f753, %f740, %f745, %f729;
	fma.rn.f32 	%f754, %f740, %f746, %f730;
	fma.rn.f32 	%f755, %f741, %f743, %f731;
	fma.rn.f32 	%f756, %f741, %f744, %f732;
	fma.rn.f32 	%f757, %f741, %f745, %f733;
	fma.rn.f32 	%f758, %f741, %f746, %f734;
	fma.rn.f32 	%f759, %f742, %f743, %f735;
	fma.rn.f32 	%f760, %f742, %f744, %f736;
	fma.rn.f32 	%f761, %f742, %f745, %f737;
	fma.rn.f32 	%f762, %f742, %f746, %f738;
	ld.shared.f32 	%f763, [%r84+116];
	ld.shared.f32 	%f764, [%r84+4212];
	ld.shared.f32 	%f765, [%r84+8308];
	ld.shared.f32 	%f766, [%r84+12404];
	ld.shared.f32 	%f767, [%r88+14848];
	ld.shared.f32 	%f768, [%r88+14976];
	ld.shared.f32 	%f769, [%r88+15104];
	ld.shared.f32 	%f770, [%r88+15232];
	fma.rn.f32 	%f771, %f763, %f767, %f747;
	fma.rn.f32 	%f772, %f763, %f768, %f748;
	fma.rn.f32 	%f773, %f763, %f769, %f749;
	fma.rn.f32 	%f774, %f763, %f770, %f750;
	fma.rn.f32 	%f775, %f764, %f767, %f751;
	fma.rn.f32 	%f776, %f764, %f768, %f752;
	fma.rn.f32 	%f777, %f764, %f769, %f753;
	fma.rn.f32 	%f778, %f764, %f770, %f754;
	fma.rn.f32 	%f779, %f765, %f767, %f755;
	fma.rn.f32 	%f780, %f765, %f768, %f756;
	fma.rn.f32 	%f781, %f765, %f769, %f757;
	fma.rn.f32 	%f782, %f765, %f770, %f758;
	fma.rn.f32 	%f783, %f766, %f767, %f759;
	fma.rn.f32 	%f784, %f766, %f768, %f760;
	fma.rn.f32 	%f785, %f766, %f769, %f761;
	fma.rn.f32 	%f786, %f766, %f770, %f762;
	ld.shared.f32 	%f787, [%r84+120];
	ld.shared.f32 	%f788, [%r84+4216];
	ld.shared.f32 	%f789, [%r84+8312];
	ld.shared.f32 	%f790, [%r84+12408];
	ld.shared.f32 	%f791, [%r88+15360];
	ld.shared.f32 	%f792, [%r88+15488];
	ld.shared.f32 	%f793, [%r88+15616];
	ld.shared.f32 	%f794, [%r88+15744];
	fma.rn.f32 	%f795, %f787, %f791, %f771;
	fma.rn.f32 	%f796, %f787, %f792, %f772;
	fma.rn.f32 	%f797, %f787, %f793, %f773;
	fma.rn.f32 	%f798, %f787, %f794, %f774;
	fma.rn.f32 	%f799, %f788, %f791, %f775;
	fma.rn.f32 	%f800, %f788, %f792, %f776;
	fma.rn.f32 	%f801, %f788, %f793, %f777;
	fma.rn.f32 	%f802, %f788, %f794, %f778;
	fma.rn.f32 	%f803, %f789, %f791, %f779;
	fma.rn.f32 	%f804, %f789, %f792, %f780;
	fma.rn.f32 	%f805, %f789, %f793, %f781;
	fma.rn.f32 	%f806, %f789, %f794, %f782;
	fma.rn.f32 	%f807, %f790, %f791, %f783;
	fma.rn.f32 	%f808, %f790, %f792, %f784;
	fma.rn.f32 	%f809, %f790, %f793, %f785;
	fma.rn.f32 	%f810, %f790, %f794, %f786;
	ld.shared.f32 	%f811, [%r84+124];
	ld.shared.f32 	%f812, [%r84+4220];
	ld.shared.f32 	%f813, [%r84+8316];
	ld.shared.f32 	%f814, [%r84+12412];
	ld.shared.f32 	%f815, [%r88+15872];
	ld.shared.f32 	%f816, [%r88+16000];
	ld.shared.f32 	%f817, [%r88+16128];
	ld.shared.f32 	%f818, [%r88+16256];
	fma.rn.f32 	%f890, %f811, %f815, %f795;
	fma.rn.f32 	%f889, %f811, %f816, %f796;
	fma.rn.f32 	%f888, %f811, %f817, %f797;
	fma.rn.f32 	%f887, %f811, %f818, %f798;
	fma.rn.f32 	%f886, %f812, %f815, %f799;
	fma.rn.f32 	%f885, %f812, %f816, %f800;
	fma.rn.f32 	%f884, %f812, %f817, %f801;
	fma.rn.f32 	%f883, %f812, %f818, %f802;
	fma.rn.f32 	%f891, %f813, %f815, %f803;
	fma.rn.f32 	%f892, %f813, %f816, %f804;
	fma.rn.f32 	%f893, %f813, %f817, %f805;
	fma.rn.f32 	%f894, %f813, %f818, %f806;
	fma.rn.f32 	%f895, %f814, %f815, %f807;
	fma.rn.f32 	%f896, %f814, %f816, %f808;
	fma.rn.f32 	%f897, %f814, %f817, %f809;
	fma.rn.f32 	%f898, %f814, %f818, %f810;
	bar.sync 	0;
	add.s32 	%r103, %r103, 32;
	shl.b32 	%r89, %r42, 5;
	add.s32 	%r102, %r102, %r89;
	add.s32 	%r101, %r101, 32;
	add.s32 	%r100, %r100, 32;
	add.s32 	%r99, %r99, 32;
	add.s32 	%r98, %r98, 32;
	add.s32 	%r97, %r97, 32;
	add.s32 	%r96, %r96, 32;
	setp.lt.s32 	%p26, %r103, %r43;
	@%p26 bra 	$L__BB0_2;
$L__BB0_25:
	mov.u32 	%r90, %tid.x;
	add.s32 	%r14, %r1, %r90;
	mov.u32 	%r91, %tid.y;
	add.s32 	%r15, %r2, %r91;
	setp.lt.s32 	%p27, %r15, %r41;
	setp.lt.s32 	%p28, %r14, %r42;
	and.pred  	%p29, %p28, %p27;
	mad.lo.s32 	%r16, %r15, %r42, %r14;
	mul.wide.s32 	%rd21, %r16, 2;
	add.s64 	%rd3, %rd2, %rd21;
	@%p29 bra 	$L__BB0_26;
	bra.uni 	$L__BB0_27;
$L__BB0_26:
	ld.global.u16 	%rs9, [%rd3];
	// begin inline asm
	{  cvt.f32.f16 %f819, %rs9;}

	// end inline asm
	mul.f32 	%f821, %f54, %f819;
	fma.rn.f32 	%f820, %f53, %f890, %f821;
	// begin inline asm
	{  cvt.rn.f16.f32 %rs10, %f820;}

	// end inline asm
	st.global.u16 	[%rd3], %rs10;
$L__BB0_27:
	setp.ge.s32 	%p30, %r15, %r41;
	add.s32 	%r33, %r14, 32;
	setp.ge.s32 	%p31, %r33, %r42;
	or.pred  	%p32, %p31, %p30;
	@%p32 bra 	$L__BB0_29;
	ld.global.u16 	%rs11, [%rd3+64];
	// begin inline asm
	{  cvt.f32.f16 %f822, %rs11;}

	// end inline asm
	mul.f32 	%f824, %f54, %f822;
	fma.rn.f32 	%f823, %f53, %f889, %f824;
	// begin inline asm
	{  cvt.rn.f16.f32 %rs12, %f823;}

	// end inline asm
	st.global.u16 	[%rd3+64], %rs12;
$L__BB0_29:
	setp.ge.s32 	%p33, %r15, %r41;
	add.s32 	%r34, %r14, 64;
	setp.ge.s32 	%p34, %r34, %r42;
	or.pred  	%p35, %p34, %p33;
	@%p35 bra 	$L__BB0_31;
	ld.global.u16 	%rs13, [%rd3+128];
	// begin inline asm
	{  cvt.f32.f16 %f825, %rs13;}

	// end inline asm
	mul.f32 	%f827, %f54, %f825;
	fma.rn.f32 	%f826, %f53, %f888, %f827;
	// begin inline asm
	{  cvt.rn.f16.f32 %rs14, %f826;}

	// end inline asm
	st.global.u16 	[%rd3+128], %rs14;
$L__BB0_31:
	setp.ge.s32 	%p36, %r15, %r41;
	add.s32 	%r35, %r14, 96;
	setp.ge.s32 	%p37, %r35, %r42;
	or.pred  	%p38, %p37, %p36;
	@%p38 bra 	$L__BB0_33;
	ld.global.u16 	%rs15, [%rd3+192];
	// begin inline asm
	{  cvt.f32.f16 %f828, %rs15;}

	// end inline asm
	mul.f32 	%f830, %f54, %f828;
	fma.rn.f32 	%f829, %f53, %f887, %f830;
	// begin inline asm
	{  cvt.rn.f16.f32 %rs16, %f829;}

	// end inline asm
	st.global.u16 	[%rd3+192], %rs16;
$L__BB0_33:
	setp.ge.s32 	%p39, %r14, %r42;
	add.s32 	%r36, %r15, 32;
	setp.ge.s32 	%p40, %r36, %r41;
	shl.b32 	%r37, %r42, 5;
	add.s32 	%r93, %r16, %r37;
	mul.wide.s32 	%rd22, %r93, 2;
	add.s64 	%rd5, %rd2, %rd22;
	or.pred  	%p41, %p39, %p40;
	@%p41 bra 	$L__BB0_35;
	ld.global.u16 	%rs17, [%rd5];
	// begin inline asm
	{  cvt.f32.f16 %f831, %rs17;}

	// end inline asm
	mul.f32 	%f833, %f54, %f831;
	fma.rn.f32 	%f832, %f53, %f886, %f833;
	// begin inline asm
	{  cvt.rn.f16.f32 %rs18, %f832;}

	// end inline asm
	st.global.u16 	[%rd5], %rs18;
$L__BB0_35:
	setp.ge.s32 	%p42, %r36, %r41;
	setp.ge.s32 	%p43, %r33, %r42;
	or.pred  	%p44, %p43, %p42;
	@%p44 bra 	$L__BB0_37;
	ld.global.u16 	%rs19, [%rd5+64];
	// begin inline asm
	{  cvt.f32.f16 %f834, %rs19;}

	// end inline asm
	mul.f32 	%f836, %f54, %f834;
	fma.rn.f32 	%f835, %f53, %f885, %f836;
	// begin inline asm
	{  cvt.rn.f16.f32 %rs20, %f835;}

	// end inline asm
	st.global.u16 	[%rd5+64], %rs20;
$L__BB0_37:
	setp.ge.s32 	%p45, %r36, %r41;
	setp.ge.s32 	%p46, %r34, %r42;
	or.pred  	%p47, %p46, %p45;
	@%p47 bra 	$L__BB0_39;
	ld.global.u16 	%rs21, [%rd5+128];
	// begin inline asm
	{  cvt.f32.f16 %f837, %rs21;}

	// end inline asm
	mul.f32 	%f839, %f54, %f837;
	fma.rn.f32 	%f838, %f53, %f884, %f839;
	// begin inline asm
	{  cvt.rn.f16.f32 %rs22, %f838;}

	// end inline asm
	st.global.u16 	[%rd5+128], %rs22;
$L__BB0_39:
	setp.ge.s32 	%p48, %r36, %r41;
	setp.ge.s32 	%p49, %r35, %r42;
	or.pred  	%p50, %p49, %p48;
	@%p50 bra 	$L__BB0_41;
	ld.global.u16 	%rs23, [%rd5+192];
	// begin inline asm
	{  cvt.f32.f16 %f840, %rs23;}

	// end inline asm
	mul.f32 	%f842, %f54, %f840;
	fma.rn.f32 	%f841, %f53, %f883, %f842;
	// begin inline asm
	{  cvt.rn.f16.f32 %rs24, %f841;}

	// end inline asm
	st.global.u16 	[%rd5+192], %rs24;
$L__BB0_41:
	setp.ge.s32 	%p51, %r14, %r42;
	add.s32 	%r38, %r15, 64;
	setp.ge.s32 	%p52, %r38, %r41;
	shl.b32 	%r94, %r42, 6;
	add.s32 	%r39, %r16, %r94;
	mul.wide.s32 	%rd23, %r39, 2;
	add.s64 	%rd6, %rd2, %rd23;
	or.pred  	%p53, %p51, %p52;
	@%p53 bra 	$L__BB0_43;
	ld.global.u16 	%rs25, [%rd6];
	// begin inline asm
	{  cvt.f32.f16 %f843, %rs25;}

	// end inline asm
	mul.f32 	%f845, %f54, %f843;
	fma.rn.f32 	%f844, %f53, %f891, %f845;
	// begin inline asm
	{  cvt.rn.f16.f32 %rs26, %f844;}

	// end inline asm
	st.global.u16 	[%rd6], %rs26;
$L__BB0_43:
	setp.ge.s32 	%p54, %r38, %r41;
	setp.ge.s32 	%p55, %r33, %r42;
	or.pred  	%p56, %p55, %p54;
	@%p56 bra 	$L__BB0_45;
	ld.global.u16 	%rs27, [%rd6+64];
	// begin inline asm
	{  cvt.f32.f16 %f846, %rs27;}

	// end inline asm
	mul.f32 	%f848, %f54, %f846;
	fma.rn.f32 	%f847, %f53, %f892, %f848;
	// begin inline asm
	{  cvt.rn.f16.f32 %rs28, %f847;}

	// end inline asm
	st.global.u16 	[%rd6+64], %rs28;
$L__BB0_45:
	setp.ge.s32 	%p57, %r38, %r41;
	setp.ge.s32 	%p58, %r34, %r42;
	or.pred  	%p59, %p58, %p57;
	@%p59 bra 	$L__BB0_47;
	ld.global.u16 	%rs29, [%rd6+128];
	// begin inline asm
	{  cvt.f32.f16 %f849, %rs29;}

	// end inline asm
	mul.f32 	%f851, %f54, %f849;
	fma.rn.f32 	%f850, %f53, %f893, %f851;
	// begin inline asm
	{  cvt.rn.f16.f32 %rs30, %f850;}

	// end inline asm
	st.global.u16 	[%rd6+128], %rs30;
$L__BB0_47:
	setp.ge.s32 	%p60, %r38, %r41;
	setp.ge.s32 	%p61, %r35, %r42;
	or.pred  	%p62, %p61, %p60;
	@%p62 bra 	$L__BB0_49;
	ld.global.u16 	%rs31, [%rd6+192];
	// begin inline asm
	{  cvt.f32.f16 %f852, %rs31;}

	// end inline asm
	mul.f32 	%f854, %f54, %f852;
	fma.rn.f32 	%f853, %f53, %f894, %f854;
	// begin inline asm
	{  cvt.rn.f16.f32 %rs32, %f853;}

	// end inline asm
	st.global.u16 	[%rd6+192], %rs32;
$L__BB0_49:
	setp.ge.s32 	%p63, %r14, %r42;
	add.s32 	%r40, %r15, 96;
	setp.ge.s32 	%p64, %r40, %r41;
	add.s32 	%r95, %r39, %r37;
	mul.wide.s32 	%rd24, %r95, 2;
	add.s64 	%rd7, %rd2, %rd24;
	or.pred  	%p65, %p63, %p64;
	@%p65 bra 	$L__BB0_51;
	ld.global.u16 	%rs33, [%rd7];
	// begin inline asm
	{  cvt.f32.f16 %f855, %rs33;}

	// end inline asm
	mul.f32 	%f857, %f54, %f855;
	fma.rn.f32 	%f856, %f53, %f895, %f857;
	// begin inline asm
	{  cvt.rn.f16.f32 %rs34, %f856;}

	// end inline asm
	st.global.u16 	[%rd7], %rs34;
$L__BB0_51:
	setp.ge.s32 	%p66, %r40, %r41;
	setp.ge.s32 	%p67, %r33, %r42;
	or.pred  	%p68, %p67, %p66;
	@%p68 bra 	$L__BB0_53;
	ld.global.u16 	%rs35, [%rd7+64];
	// begin inline asm
	{  cvt.f32.f16 %f858, %rs35;}

	// end inline asm
	mul.f32 	%f860, %f54, %f858;
	fma.rn.f32 	%f859, %f53, %f896, %f860;
	// begin inline asm
	{  cvt.rn.f16.f32 %rs36, %f859;}

	// end inline asm
	st.global.u16 	[%rd7+64], %rs36;
$L__BB0_53:
	setp.ge.s32 	%p69, %r40, %r41;
	setp.ge.s32 	%p70, %r34, %r42;
	or.pred  	%p71, %p70, %p69;
	@%p71 bra 	$L__BB0_55;
	ld.global.u16 	%rs37, [%rd7+128];
	// begin inline asm
	{  cvt.f32.f16 %f861, %rs37;}

	// end inline asm
	mul.f32 	%f863, %f54, %f861;
	fma.rn.f32 	%f862, %f53, %f897, %f863;
	// begin inline asm
	{  cvt.rn.f16.f32 %rs38, %f862;}

	// end inline asm
	st.global.u16 	[%rd7+128], %rs38;
$L__BB0_55:
	setp.ge.s32 	%p72, %r40, %r41;
	setp.ge.s32 	%p73, %r35, %r42;
	or.pred  	%p74, %p73, %p72;
	@%p74 bra 	$L__BB0_57;
	ld.global.u16 	%rs39, [%rd7+192];
	// begin inline asm
	{  cvt.f32.f16 %f864, %rs39;}

	// end inline asm
	mul.f32 	%f866, %f54, %f864;
	fma.rn.f32 	%f865, %f53, %f898, %f866;
	// begin inline asm
	{  cvt.rn.f16.f32 %rs40, %f865;}

	// end inline asm
	st.global.u16 	[%rd7+192], %rs40;
$L__BB0_57:
	ret;

}


// ===== COMPILED SASS (sm_100) =====

	.target	sm_100

	.elftype	@"ET_EXEC"


//--------------------- .note.nv.tkinfo           --------------------------
	.section	.note.nv.tkinfo,"",@"SHT_NOTE"
	.sectionflags	@"SHF_NOTE_NV_TKINFO"
	.tkinfo
        /*0018*/ 	.word	0x00000002
        /*0030*/ 	.string	""
        /*0030*/ 	.string	"ptxas"
        /*0030*/ 	.string	"Cuda compilation tools, release 13.0, V13.0.88"
        /*0030*/ 	.string	"Build cuda_13.0.r13.0/compiler.36424714_0"
        /*0030*/ 	.string	"-arch sm_100 -m 64 "



//--------------------- .note.nv.cuinfo           --------------------------
	.section	.note.nv.cuinfo,"",@"SHT_NOTE"
	.sectionflags	@"SHF_NOTE_NV_CUINFO"
        /*0018*/ 	.short	0x0002
        /*001a*/ 	.short	0x0064
        /*001c*/ 	.short	0x0082
	.zero		2


//--------------------- .nv.info                  --------------------------
	.section	.nv.info,"",@"SHT_CUDA_INFO"
	.align	4


	//----- nvinfo : EIATTR_REGCOUNT
	.align		4
        /*0000*/ 	.byte	0x04, 0x2f
        /*0002*/ 	.short	(.L_1 - .L_0)
	.align		4
.L_0:
        /*0004*/ 	.word	index@(_Z6matmulPK6__halfS1_PS_iiiff)
        /*0008*/ 	.word	0x00000038


	//----- nvinfo : EIATTR_FRAME_SIZE
	.align		4
.L_1:
        /*000c*/ 	.byte	0x04, 0x11
        /*000e*/ 	.short	(.L_3 - .L_2)
	.align		4
.L_2:
        /*0010*/ 	.word	index@(_Z6matmulPK6__halfS1_PS_iiiff)
        /*0014*/ 	.word	0x00000000


	//----- nvinfo : EIATTR_MIN_STACK_SIZE
	.align		4
.L_3:
        /*0018*/ 	.byte	0x04, 0x12
        /*001a*/ 	.short	(.L_5 - .L_4)
	.align		4
.L_4:
        /*001c*/ 	.word	index@(_Z6matmulPK6__halfS1_PS_iiiff)
        /*0020*/ 	.word	0x00000000
.L_5:


//--------------------- .nv.compat                --------------------------
	.section	.nv.compat,"",@"SHT_CUDA_COMPAT_INFO"
	.align	4
        /*0000*/ 	.byte	0x02, 0x09, 0x00, 0x00, 0x02, 0x02, 0x01, 0x00, 0x02, 0x05, 0x05, 0x00, 0x03, 0x07, 0x01, 0x01
        /*0010*/ 	.byte	0x02, 0x03, 0x00, 0x00, 0x02, 0x06, 0x01, 0x00, 0x04, 0x0b, 0x08, 0x00, 0x09, 0x00, 0x00, 0x00
        /*0020*/ 	.byte	0x00, 0x00, 0x00, 0x00


//--------------------- .nv.info._Z6matmulPK6__halfS1_PS_iiiff --------------------------
	.section	.nv.info._Z6matmulPK6__halfS1_PS_iiiff,"",@"SHT_CUDA_INFO"
	.sectionflags	@""
	.align	4


	//----- nvinfo : EIATTR_CUDA_API_VERSION
	.align		4
        /*0000*/ 	.byte	0x04, 0x37
        /*0002*/ 	.short	(.L_7 - .L_6)
.L_6:
        /*0004*/ 	.word	0x00000082


	//----- nvinfo : EIATTR_KPARAM_INFO
	.align		4
.L_7:
        /*0008*/ 	.byte	0x04, 0x17
        /*000a*/ 	.short	(.L_9 - .L_8)
.L_8:
        /*000c*/ 	.word	0x00000000
        /*0010*/ 	.short	0x0007
        /*0012*/ 	.short	0x0028
        /*0014*/ 	.byte	0x00, 0xf0, 0x11, 0x00


	//----- nvinfo : EIATTR_KPARAM_INFO
	.align		4
.L_9:
        /*0018*/ 	.byte	0x04, 0x17
        /*001a*/ 	.short	(.L_11 - .L_10)
.L_10:
        /*001c*/ 	.word	0x00000000
        /*0020*/ 	.short	0x0006
        /*0022*/ 	.short	0x0024
        /*0024*/ 	.byte	0x00, 0xf0, 0x11, 0x00


	//----- nvinfo : EIATTR_KPARAM_INFO
	.align		4
.L_11:
        /*0028*/ 	.byte	0x04, 0x17
        /*002a*/ 	.short	(.L_13 - .L_12)
.L_12:
        /*002c*/ 	.word	0x00000000
        /*0030*/ 	.short	0x0005
        /*0032*/ 	.short	0x0020
        /*0034*/ 	.byte	0x00, 0xf0, 0x11, 0x00


	//----- nvinfo : EIATTR_KPARAM_INFO
	.align		4
.L_13:
        /*0038*/ 	.byte	0x04, 0x17
        /*003a*/ 	.short	(.L_15 - .L_14)
.L_14:
        /*003c*/ 	.word	0x00000000
        /*0040*/ 	.short	0x0004
        /*0042*/ 	.short	0x001c
        /*0044*/ 	.byte	0x00, 0xf0, 0x11, 0x00


	//----- nvinfo : EIATTR_KPARAM_INFO
	.align		4
.L_15:
        /*0048*/ 	.byte	0x04, 0x17
        /*004a*/ 	.short	(.L_17 - .L_16)
.L_16:
        /*004c*/ 	.word	0x00000000
        /*0050*/ 	.short	0x0003
        /*0052*/ 	.short	0x0018
        /*0054*/ 	.byte	0x00, 0xf0, 0x11, 0x00


	//----- nvinfo : EIATTR_KPARAM_INFO
	.align		4
.L_17:
        /*0058*/ 	.byte	0x04, 0x17
        /*005a*/ 	.short	(.L_19 - .L_18)
.L_18:
        /*005c*/ 	.word	0x00000000
        /*0060*/ 	.short	0x0002
        /*0062*/ 	.short	0x0010
        /*0064*/ 	.byte	0x00, 0xf5, 0x21, 0x00


	//----- nvinfo : EIATTR_KPARAM_INFO
	.align		4
.L_19:
        /*0068*/ 	.byte	0x04, 0x17
        /*006a*/ 	.short	(.L_21 - .L_20)
.L_20:
        /*006c*/ 	.word	0x00000000
        /*0070*/ 	.short	0x0001
        /*0072*/ 	.short	0x0008
        /*0074*/ 	.byte	0x00, 0xf5, 0x21, 0x00


	//----- nvinfo : EIATTR_KPARAM_INFO
	.align		4
.L_21:
        /*0078*/ 	.byte	0x04, 0x17
        /*007a*/ 	.short	(.L_23 - .L_22)
.L_22:
        /*007c*/ 	.word	0x00000000
        /*0080*/ 	.short	0x0000
        /*0082*/ 	.short	0x0000
        /*0084*/ 	.byte	0x00, 0xf5, 0x21, 0x00


	//----- nvinfo : EIATTR_SPARSE_MMA_MASK
	.align		4
.L_23:
        /*0088*/ 	.byte	0x03, 0x50
        /*008a*/ 	.short	0x0000


	//----- nvinfo : EIATTR_MAXREG_COUNT
	.align		4
        /*008c*/ 	.byte	0x03, 0x1b
        /*008e*/ 	.short	0x00ff


	//----- nvinfo : EIATTR_NUM_BARRIERS
	.align		4
        /*0090*/ 	.byte	0x02, 0x4c
        /*0092*/ 	.byte	0x01
	.zero		1


	//----- nvinfo : EIATTR_MERCURY_ISA_VERSION
	.align		4
        /*0094*/ 	.byte	0x03, 0x5f
        /*0096*/ 	.short	0x0101


	//----- nvinfo : EIATTR_VRC_CTA_INIT_COUNT
	.align		4
        /*0098*/ 	.byte	0x02, 0x4a
	.zero		1
	.zero		1


	//----- nvinfo : EIATTR_EXIT_INSTR_OFFSETS
	.align		4
        /*009c*/ 	.byte	0x04, 0x1c
        /*009e*/ 	.short	(.L_25 - .L_24)


	//   ....[0]....
.L_24:
        /*00a0*/ 	.word	0x00003cf0


	//   ....[1]....
        /*00a4*/ 	.word	0x00003d80


	//----- nvinfo : EIATTR_CRS_STACK_SIZE
	.align		4
.L_25:
        /*00a8*/ 	.byte	0x04, 0x1e
        /*00aa*/ 	.short	(.L_27 - .L_26)
.L_26:
        /*00ac*/ 	.word	0x00000000


	//----- nvinfo : EIATTR_CBANK_PARAM_SIZE
	.align		4
.L_27:
        /*00b0*/ 	.byte	0x03, 0x19
        /*00b2*/ 	.short	0x002c


	//----- nvinfo : EIATTR_PARAM_CBANK
	.align		4
        /*00b4*/ 	.byte	0x04, 0x0a
        /*00b6*/ 	.short	(.L_29 - .L_28)
	.align		4
.L_28:
        /*00b8*/ 	.word	index@(.nv.constant0._Z6matmulPK6__halfS1_PS_iiiff)
        /*00bc*/ 	.short	0x0380
        /*00be*/ 	.short	0x002c


	//----- nvinfo : EIATTR_SW_WAR
	.align		4
.L_29:
        /*00c0*/ 	.byte	0x04, 0x36
        /*00c2*/ 	.short	(.L_31 - .L_30)
.L_30:
        /*00c4*/ 	.word	0x00000008
.L_31:


//--------------------- .nv.callgraph             --------------------------
	.section	.nv.callgraph,"",@"SHT_CUDA_CALLGRAPH"
	.align	4
	.sectionentsize	8
	.align		4
        /*0000*/ 	.word	0x00000000
	.align		4
        /*0004*/ 	.word	0xffffffff
	.align		4
        /*0008*/ 	.word	0x00000000
	.align		4
        /*000c*/ 	.word	0xfffffffe
	.align		4
        /*0010*/ 	.word	0x00000000
	.align		4
        /*0014*/ 	.word	0xfffffffd
	.align		4
        /*0018*/ 	.word	0x00000000
	.align		4
        /*001c*/ 	.word	0xfffffffc


//--------------------- .text._Z6matmulPK6__halfS1_PS_iiiff --------------------------
	.section	.text._Z6matmulPK6__halfS1_PS_iiiff,"ax",@progbits
	.align	128
        .global         _Z6matmulPK6__halfS1_PS_iiiff
        .type           _Z6matmulPK6__halfS1_PS_iiiff,@function
        .size           _Z6matmulPK6__halfS1_PS_iiiff,(.L_x_5 - _Z6matmulPK6__halfS1_PS_iiiff)
        .other          _Z6matmulPK6__halfS1_PS_iiiff,@"STO_CUDA_ENTRY STV_DEFAULT"
_Z6matmulPK6__halfS1_PS_iiiff:
.text._Z6matmulPK6__halfS1_PS_iiiff:
[----:B------:R-:W-:Y:S01]  /*0000*/  LDC R1, c[0x0][0x37c] ;  /* 0x0000df00ff017b82 */ /* 0x000fe20000000800 */
[----:B------:R-:W0:Y:S07]  /*0010*/  LDCU UR9, c[0x0][0x3a0] ;  /* 0x00007400ff0977ac */ /* 0x000e2e0008000800 */
[----:B------:R-:W1:Y:S01]  /*0020*/  S2UR UR4, SR_CTAID.X ;  /* 0x00000000000479c3 */ /* 0x000e620000002500 */
[----:B------:R-:W-:Y:S01]  /*0030*/  HFMA2 R46, -RZ, RZ, 0, 0 ;  /* 0x00000000ff2e7431 */ /* 0x000fe200000001ff */
[----:B------:R-:W-:Y:S01]  /*0040*/  CS2R R40, SRZ ;  /* 0x0000000000287805 */ /* 0x000fe2000001ff00 */
[----:B------:R-:W1:Y:S01]  /*0050*/  LDCU UR5, c[0x0][0x360] ;  /* 0x00006c00ff0577ac */ /* 0x000e620008000800 */
[----:B------:R-:W-:Y:S01]  /*0060*/  HFMA2 R28, -RZ, RZ, 0, 0 ;  /* 0x00000000ff1c7431 */ /* 0x000fe200000001ff */
[----:B------:R-:W-:Y:S01]  /*0070*/  MOV R20, RZ ;  /* 0x000000ff00147202 */ /* 0x000fe20000000f00 */
[----:B------:R-:W-:Y:S01]  /*0080*/  HFMA2 R52, -RZ, RZ, 0, 0 ;  /* 0x00000000ff347431 */ /* 0x000fe200000001ff */
[----:B------:R-:W2:Y:S01]  /*0090*/  LDCU UR6, c[0x0][0x364] ;  /* 0x00006c80ff0677ac */ /* 0x000ea20008000800 */
[----:B------:R-:W2:Y:S01]  /*00a0*/  S2UR UR7, SR_CTAID.Y ;  /* 0x00000000000779c3 */ /* 0x000ea20000002600 */
[----:B------:R-:W-:-:S02]  /*00b0*/  CS2R R22, SRZ ;  /* 0x0000000000167805 */ /* 0x000fc4000001ff00 */
[----:B------:R-:W-:Y:S02]  /*00c0*/  CS2R R42, SRZ ;  /* 0x00000000002a7805 */ /* 0x000fe4000001ff00 */
[----:B------:R-:W-:Y:S02]  /*00d0*/  MOV R17, RZ ;  /* 0x000000ff00117202 */ /* 0x000fe40000000f00 */
[----:B------:R-:W-:Y:S02]  /*00e0*/  CS2R R48, SRZ ;  /* 0x0000000000307805 */ /* 0x000fe4000001ff00 */
[----:B------:R-:W-:Y:S02]  /*00f0*/  CS2R R44, SRZ ;  /* 0x00000000002c7805 */ /* 0x000fe4000001ff00 */
[----:B------:R-:W-:Y:S01]  /*0100*/  MOV R51, RZ ;  /* 0x000000ff00337202 */ /* 0x000fe20000000f00 */
[----:B------:R-:W3:Y:S01]  /*0110*/  LDCU.64 UR10, c[0x0][0x358] ;  /* 0x00006b00ff0a77ac */ /* 0x000ee20008000a00 */
[----:B0-----:R-:W-:-:S02]  /*0120*/  UISETP.GE.AND UP0, UPT, UR9, 0x1, UPT ;  /* 0x000000010900788c */ /* 0x001fc4000bf06270 */
[----:B-1----:R-:W-:Y:S02]  /*0130*/  UIMAD UR5, UR5, UR4, URZ ;  /* 0x00000004050572a4 */ /* 0x002fe4000f8e02ff */
[----:B--2---:R-:W-:-:S05]  /*0140*/  UIMAD UR6, UR6, UR7, URZ ;  /* 0x00000007060672a4 */ /* 0x004fca000f8e02ff */
[----:B------:R-:W-:Y:S07]  /*0150*/  BRA.U !UP0, `(.L_x_0) ;  /* 0x0000003108207547 */ /* 0x000fee000b800000 */
[----:B------:R-:W0:Y:S01]  /*0160*/  S2R R37, SR_TID.Y ;  /* 0x0000000000257919 */ /* 0x000e220000002200 */
[----:B------:R-:W1:Y:S01]  /*0170*/  S2UR UR8, SR_CgaCtaId ;  /* 0x00000000000879c3 */ /* 0x000e620000008800 */
[----:B------:R-:W2:Y:S01]  /*0180*/  LDCU.64 UR12, c[0x0][0x398] ;  /* 0x00007300ff0c77ac */ /* 0x000ea20008000a00 */
[----:B------:R-:W-:Y:S01]  /*0190*/  MOV R32, UR6 ;  /* 0x0000000600207c02 */ /* 0x000fe20008000f00 */
[----:B------:R-:W4:Y:S01]  /*01a0*/  S2R R39, SR_TID.X ;  /* 0x0000000000277919 */ /* 0x000f220000002100 */
[----:B------:R-:W-:Y:S01]  /*01b0*/  MOV R2, UR6 ;  /* 0x0000000600027c02 */ /* 0x000fe20008000f00 */
[----:B------:R-:W-:Y:S01]  /*01c0*/  UMOV UR4, 0x400 ;  /* 0x0000040000047882 */ /* 0x000fe20000000000 */
[----:B------:R-:W-:Y:S01]  /*01d0*/  MOV R0, UR5 ;  /* 0x0000000500007c02 */ /* 0x000fe20008000f00 */
[----:B------:R-:W-:Y:S01]  /*01e0*/  UIADD3 UR7, UPT, UPT, UR4, 0x4000, URZ ;  /* 0x0000400004077890 */ /* 0x000fe2000fffe0ff */
[----:B------:R-:W-:Y:S01]  /*01f0*/  MOV R40, RZ ;  /* 0x000000ff00287202 */ /* 0x000fe20000000f00 */
[----:B------:R-:W0:Y:S01]  /*0200*/  LDCU UR14, c[0x0][0x3a0] ;  /* 0x00007400ff0e77ac */ /* 0x000e220008000800 */
[----:B------:R-:W0:Y:S01]  /*0210*/  LDCU UR15, c[0x0][0x398] ;  /* 0x00007300ff0f77ac */ /* 0x000e220008000800 */
[----:B------:R-:W0:Y:S01]  /*0220*/  LDCU UR16, c[0x0][0x39c] ;  /* 0x00007380ff1077ac */ /* 0x000e220008000800 */
[----:B-1----:R-:W-:-:S02]  /*0230*/  ULEA UR4, UR8, UR4, 0x18 ;  /* 0x0000000408047291 */ /* 0x002fc4000f8ec0ff */
[----:B------:R-:W-:Y:S01]  /*0240*/  ULEA UR7, UR8, UR7, 0x18 ;  /* 0x0000000708077291 */ /* 0x000fe2000f8ec0ff */
[-C--:B0-----:R-:W-:Y:S02]  /*0250*/  LEA R32, R32, R37.reuse, 0x2 ;  /* 0x0000002520207211 */ /* 0x081fe400078e10ff */
[----:B------:R-:W-:Y:S02]  /*0260*/  LEA R7, R2, R37, 0x2 ;  /* 0x0000002502077211 */ /* 0x000fe400078e10ff */
[----:B------:R-:W-:Y:S02]  /*0270*/  IADD3 R6, PT, PT, R32, 0x20, RZ ;  /* 0x0000002020067810 */ /* 0x000fe40007ffe0ff */
[----:B----4-:R-:W-:Y:S02]  /*0280*/  LEA R0, R0, R39, 0x2 ;  /* 0x0000002700007211 */ /* 0x010fe400078e10ff */
[----:B------:R-:W-:Y:S01]  /*0290*/  IADD3 R34, PT, PT, R32, 0x40, RZ ;  /* 0x0000004020227810 */ /* 0x000fe20007ffe0ff */
[--C-:B------:R-:W-:Y:S01]  /*02a0*/  IMAD R33, R6, UR9, R39.reuse ;  /* 0x0000000906217c24 */ /* 0x100fe2000f8e0227 */
[C---:B------:R-:W-:Y:S01]  /*02b0*/  IADD3 R2, PT, PT, R32.reuse, 0x60, RZ ;  /* 0x0000006020027810 */ /* 0x040fe20007ffe0ff */
[----:B--2---:R-:W-:Y:S01]  /*02c0*/  IMAD R36, R37, UR13, R0 ;  /* 0x0000000d25247c24 */ /* 0x004fe2000f8e0200 */
[----:B------:R-:W-:Y:S01]  /*02d0*/  LEA R4, R39, UR4, 0x2 ;  /* 0x0000000427047c11 */ /* 0x000fe2000f8e10ff */
[--C-:B------:R-:W-:Y:S01]  /*02e0*/  IMAD R32, R32, UR9, R39.reuse ;  /* 0x0000000920207c24 */ /* 0x100fe2000f8e0227 */
[----:B------:R-:W-:Y:S01]  /*02f0*/  LEA R8, R37, UR7, 0x9 ;  /* 0x0000000725087c11 */ /* 0x000fe2000f8e48ff */
[--C-:B------:R-:W-:Y:S01]  /*0300*/  IMAD R34, R34, UR9, R39.reuse ;  /* 0x0000000922227c24 */ /* 0x100fe2000f8e0227 */
[----:B------:R-:W-:Y:S01]  /*0310*/  ISETP.GE.AND P3, PT, R7, UR12, PT ;  /* 0x0000000c07007c0c */ /* 0x000fe2000bf66270 */
[----:B------:R-:W-:Y:S01]  /*0320*/  IMAD R35, R2, UR9, R39 ;  /* 0x0000000902237c24 */ /* 0x000fe2000f8e0227 */
[----:B------:R-:W-:-:S02]  /*0330*/  LEA R4, R37, R4, 0x7 ;  /* 0x0000000425047211 */ /* 0x000fc400078e38ff */
[C---:B------:R-:W-:Y:S02]  /*0340*/  LEA R6, R39.reuse, UR7, 0x2 ;  /* 0x0000000727067c11 */ /* 0x040fe4000f8e10ff */
[----:B------:R-:W-:Y:S02]  /*0350*/  LEA R5, R39, R8, 0x2 ;  /* 0x0000000827057211 */ /* 0x000fe400078e10ff */
[----:B------:R-:W-:Y:S01]  /*0360*/  LEA R3, R37, UR4, 0x7 ;  /* 0x0000000425037c11 */ /* 0x000fe2000f8e38ff */
[----:B------:R-:W-:-:S06]  /*0370*/  UMOV UR4, URZ ;  /* 0x000000ff00047c82 */ /* 0x000fcc0008000000 */
.L_x_1:
[----:B------:R-:W-:Y:S02]  /*0380*/  ISETP.GE.AND P1, PT, R39, UR14, PT ;  /* 0x0000000e27007c0c */ /* 0x000fe4000bf26270 */
[----:B------:R-:W-:-:S04]  /*0390*/  IADD3 R8, PT, PT, R7, 0x20, RZ ;  /* 0x0000002007087810 */ /* 0x000fc80007ffe0ff */
[----:B------:R-:W-:Y:S02]  /*03a0*/  ISETP.LT.AND P2, PT, R8, UR15, !P1 ;  /* 0x0000000f08007c0c */ /* 0x000fe4000cf41270 */
[----:B------:R-:W-:-:S04]  /*03b0*/  IADD3 R8, PT, PT, R7, 0x40, RZ ;  /* 0x0000004007087810 */ /* 0x000fc80007ffe0ff */
[----:B------:R-:W-:-:S07]  /*03c0*/  ISETP.LT.AND P5, PT, R8, UR15, !P1 ;  /* 0x0000000f08007c0c */ /* 0x000fce000cfa1270 */
[----:B------:R-:W0:Y:S08]  /*03d0*/  @P2 LDC.64 R10, c[0x0][0x380] ;  /* 0x0000e000ff0a2b82 */ /* 0x000e300000000a00 */
[----:B------:R-:W1:Y:S01]  /*03e0*/  @P5 LDC.64 R8, c[0x0][0x380] ;  /* 0x0000e000ff085b82 */ /* 0x000e620000000a00 */
[----:B0-----:R-:W-:Y:S01]  /*03f0*/  @P2 IMAD.WIDE.U32 R14, R33, 0x2, R10 ;  /* 0x00000002210e2825 */ /* 0x001fe200078e000a */
[----:B------:R-:W-:-:S06]  /*0400*/  ISETP.LT.AND P1, PT, R2, UR15, !P1 ;  /* 0x0000000f02007c0c */ /* 0x000fcc000cf21270 */
[----:B------:R-:W0:Y:S01]  /*0410*/  LDC.64 R10, c[0x0][0x388] ;  /* 0x0000e200ff0a7b82 */ /* 0x000e220000000a00 */
[----:B---3--:R-:W2:Y:S01]  /*0420*/  @P2 LDG.E.U16 R14, desc[UR10][R14.64] ;  /* 0x0000000a0e0e2981 */ /* 0x008ea2000c1e1500 */
[----:B-1----:R-:W-:-:S06]  /*0430*/  @P5 IMAD.WIDE.U32 R18, R34, 0x2, R8 ;  /* 0x0000000222125825 */ /* 0x002fcc00078e0008 */
[----:B------:R-:W3:Y:S01]  /*0440*/  @P5 LDG.E.U16 R18, desc[UR10][R18.64] ;  /* 0x0000000a12125981 */ /* 0x000ee2000c1e1500 */
[----:B------:R-:W-:Y:S01]  /*0450*/  ISETP.GE.OR P4, PT, R39, UR14, P3 ;  /* 0x0000000e27007c0c */ /* 0x000fe20009f86670 */
[----:B------:R-:W1:Y:S01]  /*0460*/  @P1 LDC.64 R8, c[0x0][0x380] ;  /* 0x0000e000ff081b82 */ /* 0x000e620000000a00 */
[----:B------:R-:W-:Y:S01]  /*0470*/  ISETP.GE.AND P0, PT, R37, UR14, PT ;  /* 0x0000000e25007c0c */ /* 0x000fe2000bf06270 */
[----:B------:R-:W-:Y:S01]  /*0480*/  @!P2 STS [R4+0x1000], RZ ;  /* 0x001000ff0400a388 */ /* 0x000fe20000000800 */
[----:B------:R-:W-:-:S03]  /*0490*/  IADD3 R16, PT, PT, R0, 0x20, RZ ;  /* 0x0000002000107810 */ /* 0x000fc60007ffe0ff */
[----:B------:R-:W-:Y:S01]  /*04a0*/  @!P5 STS [R4+0x2000], RZ ;  /* 0x002000ff0400d388 */ /* 0x000fe20000000800 */
[----:B------:R-:W-:Y:S02]  /*04b0*/  ISETP.LT.AND P6, PT, R16, UR16, !P0 ;  /* 0x0000001010007c0c */ /* 0x000fe4000c7c1270 */
[----:B------:R-:W-:Y:S01]  /*04c0*/  IADD3 R16, PT, PT, R0, 0x60, RZ ;  /* 0x0000006000107810 */ /* 0x000fe20007ffe0ff */
[----:B0-----:R-:W-:Y:S02]  /*04d0*/  IMAD.WIDE R10, R36, 0x2, R10 ;  /* 0x00000002240a7825 */ /* 0x001fe400078e020a */
[----:B------:R-:W0:Y:S02]  /*04e0*/  @!P4 LDC.64 R12, c[0x0][0x380] ;  /* 0x0000e000ff0ccb82 */ /* 0x000e240000000a00 */
[----:B-1----:R-:W-:-:S06]  /*04f0*/  @P1 IMAD.WIDE.U32 R8, R35, 0x2, R8 ;  /* 0x0000000223081825 */ /* 0x002fcc00078e0008 */
[----:B------:R-:W4:Y:S01]  /*0500*/  @P1 LDG.E.U16 R8, desc[UR10][R8.64] ;  /* 0x0000000a08081981 */ /* 0x000f22000c1e1500 */
[----:B0-----:R-:W-:-:S06]  /*0510*/  @!P4 IMAD.WIDE.U32 R12, R32, 0x2, R12 ;  /* 0x00000002200cc825 */ /* 0x001fcc00078e000c */
[----:B------:R-:W5:Y:S01]  /*0520*/  @!P4 LDG.E.U16 R12, desc[UR10][R12.64] ;  /* 0x0000000a0c0cc981 */ /* 0x000f62000c1e1500 */
[----:B--2---:R-:W-:Y:S01]  /*0530*/  @P2 HADD2.F32 R21, -RZ, R14.H0_H0 ;  /* 0x2000000eff152230 */ /* 0x004fe20000004100 */
[----:B------:R-:W-:-:S04]  /*0540*/  IADD3 R14, PT, PT, R0, 0x40, RZ ;  /* 0x00000040000e7810 */ /* 0x000fc80007ffe0ff */
[----:B------:R0:W-:Y:S01]  /*0550*/  @P2 STS [R4+0x1000], R21 ;  /* 0x0010001504002388 */ /* 0x0001e20000000800 */
[----:B------:R-:W-:Y:S01]  /*0560*/  ISETP.GE.AND P2, PT, R0, UR16, PT ;  /* 0x0000001000007c0c */ /* 0x000fe2000bf46270 */
[----:B---3--:R-:W-:-:S03]  /*0570*/  @P5 HADD2.F32 R15, -RZ, R18.H0_H0 ;  /* 0x20000012ff0f5230 */ /* 0x008fc60000004100 */
[----:B------:R-:W-:Y:S01]  /*0580*/  ISETP.GE.OR P2, PT, R37, UR14, P2 ;  /* 0x0000000e25007c0c */ /* 0x000fe20009746670 */
[----:B------:R-:W2:Y:S04]  /*0590*/  @P6 LDG.E.U16 R18, desc[UR10][R10.64+0x40] ;  /* 0x0000400a0a126981 */ /* 0x000ea8000c1e1500 */
[----:B------:R1:W-:Y:S01]  /*05a0*/  @P5 STS [R4+0x2000], R15 ;  /* 0x0020000f04005388 */ /* 0x0003e20000000800 */
[----:B------:R-:W-:Y:S02]  /*05b0*/  ISETP.LT.AND P5, PT, R14, UR16, !P0 ;  /* 0x000000100e007c0c */ /* 0x000fe4000c7a1270 */
[----:B------:R-:W-:-:S05]  /*05c0*/  ISETP.LT.AND P0, PT, R16, UR16, !P0 ;  /* 0x0000001010007c0c */ /* 0x000fca000c701270 */
[----:B------:R-:W3:Y:S06]  /*05d0*/  @!P2 LDG.E.U16 R16, desc[UR10][R10.64] ;  /* 0x0000000a0a10a981 */ /* 0x000eec000c1e1500 */
[----:B0-----:R-:W3:Y:S04]  /*05e0*/  @P5 LDG.E.U16 R21, desc[UR10][R10.64+0x80] ;  /* 0x0000800a0a155981 */ /* 0x001ee8000c1e1500 */
[----:B------:R-:W3:Y:S01]  /*05f0*/  @P0 LDG.E.U16 R24, desc[UR10][R10.64+0xc0] ;  /* 0x0000c00a0a180981 */ /* 0x000ee2000c1e1500 */
[----:B-1----:R-:W-:Y:S01]  /*0600*/  CS2R R14, SRZ ;  /* 0x00000000000e7805 */ /* 0x002fe2000001ff00 */
[----:B----4-:R-:W-:-:S02]  /*0610*/  @P1 HADD2.F32 R19, -RZ, R8.H0_H0 ;  /* 0x20000008ff131230 */ /* 0x010fc40000004100 */
[----:B------:R-:W-:Y:S04]  /*0620*/  @!P1 STS [R4+0x3000], RZ ;  /* 0x003000ff04009388 */ /* 0x000fe80000000800 */
[----:B------:R-:W-:Y:S01]  /*0630*/  @P1 STS [R4+0x3000], R19 ;  /* 0x0030001304001388 */ /* 0x000fe20000000800 */
[----:B-----5:R-:W-:-:S05]  /*0640*/  @!P4 HADD2.F32 R15, -RZ, R12.H0_H0 ;  /* 0x2000000cff0fc230 */ /* 0x020fca0000004100 */
[----:B------:R-:W-:Y:S04]  /*0650*/  STS [R4], R15 ;  /* 0x0000000f04007388 */ /* 0x000fe80000000800 */
[----:B------:R-:W-:Y:S04]  /*0660*/  @!P6 STS [R5+0x80], RZ ;  /* 0x000080ff0500e388 */ /* 0x000fe80000000800 */
[----:B------:R-:W-:Y:S04]  /*0670*/  @!P5 STS [R5+0x100], RZ ;  /* 0x000100ff0500d388 */ /* 0x000fe80000000800 */
[----:B------:R-:W-:Y:S01]  /*0680*/  @!P0 STS [R5+0x180], RZ ;  /* 0x000180ff05008388 */ /* 0x000fe20000000800 */
[----:B--2---:R-:W-:-:S05]  /*0690*/  @P6 HADD2.F32 R8, -RZ, R18.H0_H0 ;  /* 0x20000012ff086230 */ /* 0x004fca0000004100 */
[----:B------:R-:W-:Y:S01]  /*06a0*/  @P6 STS [R5+0x80], R8 ;  /* 0x0000800805006388 */ /* 0x000fe20000000800 */
[----:B---3--:R-:W-:Y:S02]  /*06b0*/  @!P2 HADD2.F32 R14, -RZ, R16.H0_H0 ;  /* 0x20000010ff0ea230 */ /* 0x008fe40000004100 */
[----:B------:R-:W-:Y:S02]  /*06c0*/  @P5 HADD2.F32 R30, -RZ, R21.H0_H0 ;  /* 0x20000015ff1e5230 */ /* 0x000fe40000004100 */
[----:B------:R-:W-:Y:S01]  /*06d0*/  @P0 HADD2.F32 R38, -RZ, R24.H0_H0 ;  /* 0x20000018ff260230 */ /* 0x000fe20000004100 */
[----:B------:R-:W-:Y:S04]  /*06e0*/  STS [R5], R14 ;  /* 0x0000000e05007388 */ /* 0x000fe80000000800 */
[----:B------:R-:W-:Y:S04]  /*06f0*/  @P5 STS [R5+0x100], R30 ;  /* 0x0001001e05005388 */ /* 0x000fe80000000800 */
[----:B------:R-:W-:Y:S01]  /*0700*/  @P0 STS [R5+0x180], R38 ;  /* 0x0001802605000388 */ /* 0x000fe20000000800 */
[----:B------:R-:W-:Y:S06]  /*0710*/  BAR.SYNC.DEFER_BLOCKING 0x0 ;  /* 0x0000000000007b1d */ /* 0x000fec0000010000 */
[----:B------:R-:W-:Y:S04]  /*0720*/  LDS.128 R24, [R3] ;  /* 0x0000000003187984 */ /* 0x000fe80000000c00 */
[----:B------:R-:W0:Y:S04]  /*0730*/  LDS R53, [R6+0x80] ;  /* 0x0000800006357984 */ /* 0x000e280000000800 */
[----:B------:R-:W1:Y:S04]  /*0740*/  LDS.128 R8, [R3+0x1000] ;  /* 0x0010000003087984 */ /* 0x000e680000000c00 */
[----:B------:R-:W2:Y:S04]  /*0750*/  LDS R16, [R6+0x100] ;  /* 0x0001000006107984 */ /* 0x000ea80000000800 */
[----:B------:R-:W3:Y:S04]  /*0760*/  LDS R18, [R6] ;  /* 0x0000000006127984 */ /* 0x000ee80000000800 */
[----:B------:R-:W4:Y:S04]  /*0770*/  LDS R47, [R6+0x180] ;  /* 0x00018000062f7984 */ /* 0x000f280000000800 */
[----:B------:R-:W5:Y:S01]  /*0780*/  LDS.128 R12, [R3+0x2000] ;  /* 0x00200000030c7984 */ /* 0x000f620000000c00 */
[----:B0-----:R-:W-:-:S03]  /*0790*/  FFMA R21, R24, R53, R28 ;  /* 0x0000003518157223 */ /* 0x001fc6000000001c */
[----:B------:R-:W0:Y:S01]  /*07a0*/  LDS.128 R28, [R3+0x3000] ;  /* 0x00300000031c7984 */ /* 0x000e220000000c00 */
[----:B-1----:R-:W-:-:S03]  /*07b0*/  FFMA R19, R8, R53, R20 ;  /* 0x0000003508137223 */ /* 0x002fc60000000014 */
[----:B------:R-:W1:Y:S01]  /*07c0*/  LDS R20, [R6+0x200] ;  /* 0x0002000006147984 */ /* 0x000e620000000800 */
[-C--:B--2---:R-:W-:Y:S01]  /*07d0*/  FFMA R38, R24, R16.reuse, R41 ;  /* 0x0000001018267223 */ /* 0x084fe20000000029 */
[----:B------:R-:W-:Y:S01]  /*07e0*/  FFMA R46, R8, R16, R46 ;  /* 0x00000010082e7223 */ /* 0x000fe2000000002e */
[-C--:B---3--:R-:W-:Y:S01]  /*07f0*/  FFMA R17, R24, R18.reuse, R17 ;  /* 0x0000001218117223 */ /* 0x088fe20000000011 */
[-C--:B------:R-:W-:Y:S01]  /*0800*/  FFMA R22, R8, R18.reuse, R22 ;  /* 0x0000001208167223 */ /* 0x080fe20000000016 */
[-C--:B----4-:R-:W-:Y:S01]  /*0810*/  FFMA R41, R24, R47.reuse, R42 ;  /* 0x0000002f18297223 */ /* 0x090fe2000000002a */
[----:B------:R-:W-:Y:S02]  /*0820*/  FFMA R24, R8, R47, R40 ;  /* 0x0000002f08187223 */ /* 0x000fe40000000028 */
[----:B------:R-:W2:Y:S01]  /*0830*/  LDS R8, [R6+0x280] ;  /* 0x0002800006087984 */ /* 0x000ea20000000800 */
[C---:B-----5:R-:W-:Y:S01]  /*0840*/  FFMA R48, R12.reuse, R18, R48 ;  /* 0x000000120c307223 */ /* 0x060fe20000000030 */
[C---:B------:R-:W-:Y:S01]  /*0850*/  FFMA R52, R12.reuse, R53, R52 ;  /* 0x000000350c347223 */ /* 0x040fe20000000034 */
[C---:B------:R-:W-:Y:S01]  /*0860*/  FFMA R50, R12.reuse, R16, R49 ;  /* 0x000000100c327223 */ /* 0x040fe20000000031 */
[----:B------:R-:W-:Y:S01]  /*0870*/  FFMA R44, R12, R47, R44 ;  /* 0x0000002f0c2c7223 */ /* 0x000fe2000000002c */
[----:B------:R-:W3:Y:S04]  /*0880*/  LDS R40, [R6+0x380] ;  /* 0x0003800006287984 */ /* 0x000ee80000000800 */
[----:B------:R-:W4:Y:S01]  /*0890*/  LDS R49, [R6+0x480] ;  /* 0x0004800006317984 */ /* 0x000f220000000800 */
[C---:B0-----:R-:W-:Y:S01]  /*08a0*/  FFMA R12, R28.reuse, R18, R43 ;  /* 0x000000121c0c7223 */ /* 0x041fe2000000002b */
[----:B------:R-:W-:-:S02]  /*08b0*/  FFMA R51, R28, R53, R51 ;  /* 0x000000351c337223 */ /* 0x000fc40000000033 */
[----:B------:R-:W0:Y:S01]  /*08c0*/  LDS R43, [R6+0x300] ;  /* 0x00030000062b7984 */ /* 0x000e220000000800 */
[----:B-1----:R-:W-:Y:S01]  /*08d0*/  FFMA R18, R20, R25, R17 ;  /* 0x0000001914127223 */ /* 0x002fe20000000011 */
[----:B------:R-:W-:Y:S02]  /*08e0*/  FFMA R23, R28, R16, R23 ;  /* 0x000000101c177223 */ /* 0x000fe40000000017 */
[----:B------:R-:W1:Y:S01]  /*08f0*/  LDS R17, [R6+0x400] ;  /* 0x0004000006117984 */ /* 0x000e620000000800 */
[C---:B------:R-:W-:Y:S01]  /*0900*/  FFMA R22, R20.reuse, R9, R22 ;  /* 0x0000000914167223 */ /* 0x040fe20000000016 */
[C---:B------:R-:W-:Y:S01]  /*0910*/  FFMA R48, R20.reuse, R13, R48 ;  /* 0x0000000d14307223 */ /* 0x040fe20000000030 */
[----:B------:R-:W-:Y:S01]  /*0920*/  FFMA R20, R20, R29, R12 ;  /* 0x0000001d14147223 */ /* 0x000fe2000000000c */
[C---:B--2---:R-:W-:Y:S01]  /*0930*/  FFMA R16, R8.reuse, R25, R21 ;  /* 0x0000001908107223 */ /* 0x044fe20000000015 */
[C---:B------:R-:W-:Y:S01]  /*0940*/  FFMA R12, R8.reuse, R9, R19 ;  /* 0x00000009080c7223 */ /* 0x040fe20000000013 */
[----:B------:R-:W2:Y:S01]  /*0950*/  LDS R21, [R6+0x500] ;  /* 0x0005000006157984 */ /* 0x000ea20000000800 */
[C---:B------:R-:W-:Y:S01]  /*0960*/  FFMA R53, R8.reuse, R13, R52 ;  /* 0x0000000d08357223 */ /* 0x040fe20000000034 */
[----:B------:R-:W-:-:S02]  /*0970*/  FFMA R51, R8, R29, R51 ;  /* 0x0000001d08337223 */ /* 0x000fc40000000033 */
[----:B------:R-:W5:Y:S04]  /*0980*/  LDS R19, [R6+0x580] ;  /* 0x0005800006137984 */ /* 0x000f680000000800 */
[----:B------:R-:W5:Y:S04]  /*0990*/  LDS R8, [R6+0x600] ;  /* 0x0006000006087984 */ /* 0x000f680000000800 */
[----:B------:R-:W5:Y:S01]  /*09a0*/  LDS R52, [R6+0x680] ;  /* 0x0006800006347984 */ /* 0x000f620000000800 */
[----:B------:R-:W-:Y:S01]  /*09b0*/  FFMA R42, R28, R47, R45 ;  /* 0x0000002f1c2a7223 */ /* 0x000fe2000000002d */
[C---:B---3--:R-:W-:Y:S01]  /*09c0*/  FFMA R28, R40.reuse, R25, R41 ;  /* 0x00000019281c7223 */ /* 0x048fe20000000029 */
[CC--:B------:R-:W-:Y:S01]  /*09d0*/  FFMA R41, R40.reuse, R9.reuse, R24 ;  /* 0x0000000928297223 */ /* 0x0c0fe20000000018 */
[----:B----4-:R-:W-:Y:S01]  /*09e0*/  FFMA R12, R49, R10, R12 ;  /* 0x0000000a310c7223 */ /* 0x010fe2000000000c */
[----:B------:R-:W3:Y:S01]  /*09f0*/  LDS R24, [R6+0x700] ;  /* 0x0007000006187984 */ /* 0x000ee20000000800 */
[C---:B0-----:R-:W-:Y:S01]  /*0a00*/  FFMA R47, R43.reuse, R9, R46 ;  /* 0x000000092b2f7223 */ /* 0x041fe2000000002e */
[CC--:B------:R-:W-:Y:S01]  /*0a10*/  FFMA R23, R43.reuse, R29.reuse, R23 ;  /* 0x0000001d2b177223 */ /* 0x0c0fe20000000017 */
[C---:B------:R-:W-:Y:S01]  /*0a20*/  FFMA R29, R40.reuse, R29, R42 ;  /* 0x0000001d281d7223 */ /* 0x040fe2000000002a */
[----:B------:R-:W-:Y:S01]  /*0a30*/  FFMA R38, R43, R25, R38 ;  /* 0x000000192b267223 */ /* 0x000fe20000000026 */
[C---:B-1----:R-:W-:Y:S01]  /*0a40*/  FFMA R9, R17.reuse, R26, R18 ;  /* 0x0000001a11097223 */ /* 0x042fe20000000012 */
[C---:B------:R-:W-:Y:S01]  /*0a50*/  FFMA R22, R17.reuse, R10, R22 ;  /* 0x0000000a11167223 */ /* 0x040fe20000000016 */
[C---:B------:R-:W-:Y:S01]  /*0a60*/  FFMA R48, R17.reuse, R14, R48 ;  /* 0x0000000e11307223 */ /* 0x040fe20000000030 */
[----:B------:R-:W-:Y:S01]  /*0a70*/  FFMA R20, R17, R30, R20 ;  /* 0x0000001e11147223 */ /* 0x000fe20000000014 */
[-C--:B------:R-:W-:Y:S01]  /*0a80*/  FFMA R45, R43, R13.reuse, R50 ;  /* 0x0000000d2b2d7223 */ /* 0x080fe20000000032 */
[C---:B------:R-:W-:Y:S01]  /*0a90*/  FFMA R17, R49.reuse, R26, R16 ;  /* 0x0000001a31117223 */ /* 0x040fe20000000010 */
[----:B------:R-:W-:Y:S01]  /*0aa0*/  FFMA R43, R40, R13, R44 ;  /* 0x0000000d282b7223 */ /* 0x000fe2000000002c */
[C---:B------:R-:W-:Y:S01]  /*0ab0*/  FFMA R18, R49.reuse, R14, R53 ;  /* 0x0000000e31127223 */ /* 0x040fe20000000035 */
[-C--:B------:R-:W-:Y:S01]  /*0ac0*/  FFMA R16, R49, R30.reuse, R51 ;  /* 0x0000001e31107223 */ /* 0x080fe20000000033 */
[----:B------:R-:W0:Y:S01]  /*0ad0*/  LDS R44, [R6+0x780] ;  /* 0x00078000062c7984 */ /* 0x000e220000000800 */
[C---:B--2---:R-:W-:Y:S01]  /*0ae0*/  FFMA R40, R21.reuse, R30, R23 ;  /* 0x0000001e15287223 */ /* 0x044fe20000000017 */
[C---:B------:R-:W-:Y:S01]  /*0af0*/  FFMA R25, R21.reuse, R26, R38 ;  /* 0x0000001a15197223 */ /* 0x040fe20000000026 */
[C---:B------:R-:W-:Y:S01]  /*0b00*/  FFMA R50, R21.reuse, R14, R45 ;  /* 0x0000000e15327223 */ /* 0x040fe2000000002d */
[----:B------:R-:W-:Y:S01]  /*0b10*/  FFMA R46, R21, R10, R47 ;  /* 0x0000000a152e7223 */ /* 0x000fe2000000002f */
[C---:B-----5:R-:W-:Y:S01]  /*0b20*/  FFMA R30, R19.reuse, R30, R29 ;  /* 0x0000001e131e7223 */ /* 0x060fe2000000001d */
[C---:B------:R-:W-:Y:S01]  /*0b30*/  FFMA R13, R19.reuse, R26, R28 ;  /* 0x0000001a130d7223 */ /* 0x040fe2000000001c */
[C---:B------:R-:W-:Y:S01]  /*0b40*/  FFMA R38, R19.reuse, R10, R41 ;  /* 0x0000000a13267223 */ /* 0x040fe20000000029 */
[C---:B------:R-:W-:Y:S01]  /*0b50*/  FFMA R9, R8.reuse, R27, R9 ;  /* 0x0000001b08097223 */ /* 0x040fe20000000009 */
[C---:B------:R-:W-:Y:S01]  /*0b60*/  FFMA R29, R8.reuse, R11, R22 ;  /* 0x0000000b081d7223 */ /* 0x040fe20000000016 */
[C---:B------:R-:W-:Y:S01]  /*0b70*/  FFMA R48, R8.reuse, R15, R48 ;  /* 0x0000000f08307223 */ /* 0x040fe20000000030 */
[----:B------:R-:W-:Y:S01]  /*0b80*/  FFMA R51, R8, R31, R20 ;  /* 0x0000001f08337223 */ /* 0x000fe20000000014 */
[C---:B------:R-:W-:Y:S01]  /*0b90*/  FFMA R28, R52.reuse, R27, R17 ;  /* 0x0000001b341c7223 */ /* 0x040fe20000000011 */
[C---:B------:R-:W-:Y:S01]  /*0ba0*/  FFMA R12, R52.reuse, R11, R12 ;  /* 0x0000000b340c7223 */ /* 0x040fe2000000000c */
[C---:B------:R-:W-:Y:S01]  /*0bb0*/  FFMA R8, R52.reuse, R15, R18 ;  /* 0x0000000f34087223 */ /* 0x040fe20000000012 */
[----:B------:R-:W-:Y:S01]  /*0bc0*/  FFMA R42, R19, R14, R43 ;  /* 0x0000000e132a7223 */ /* 0x000fe2000000002b */
[----:B------:R-:W-:Y:S01]  /*0bd0*/  FFMA R52, R52, R31, R16 ;  /* 0x0000001f34347223 */ /* 0x000fe20000000010 */
[----:B------:R-:W-:Y:S04]  /*0be0*/  LDS R49, [R6+0x800] ;  /* 0x0008000006317984 */ /* 0x000fe80000000800 */
[----:B------:R-:W1:Y:S04]  /*0bf0*/  LDS.128 R16, [R3+0x10] ;  /* 0x0000100003107984 */ /* 0x000e680000000c00 */
[----:B------:R-:W2:Y:S04]  /*0c00*/  LDS R45, [R6+0x900] ;  /* 0x00090000062d7984 */ /* 0x000ea80000000800 */
[----:B------:R-:W4:Y:S04]  /*0c10*/  LDS R47, [R6+0x880] ;  /* 0x00088000062f7984 */ /* 0x000f280000000800 */
[----:B------:R-:W5:Y:S01]  /*0c20*/  LDS.128 R20, [R3+0x1010] ;  /* 0x0010100003147984 */ /* 0x000f620000000c00 */
[C---:B---3--:R-:W-:Y:S01]  /*0c30*/  FFMA R14, R24.reuse, R27, R25 ;  /* 0x0000001b180e7223 */ /* 0x048fe20000000019 */
[C---:B------:R-:W-:Y:S01]  /*0c40*/  FFMA R43, R24.reuse, R31, R40 ;  /* 0x0000001f182b7223 */ /* 0x040fe20000000028 */
[----:B------:R-:W-:Y:S01]  /*0c50*/  FFMA R46, R24, R11, R46 ;  /* 0x0000000b182e7223 */ /* 0x000fe2000000002e */
[----:B------:R-:W3:Y:S01]  /*0c60*/  LDS R41, [R6+0x980] ;  /* 0x0009800006297984 */ /* 0x000ee20000000800 */
[C---:B0-----:R-:W-:Y:S01]  /*0c70*/  FFMA R40, R44.reuse, R27, R13 ;  /* 0x0000001b2c287223 */ /* 0x041fe2000000000d */
[----:B------:R-:W-:Y:S01]  /*0c80*/  FFMA R38, R44, R11, R38 ;  /* 0x0000000b2c267223 */ /* 0x000fe20000000026 */
[-C--:B------:R-:W-:Y:S01]  /*0c90*/  FFMA R10, R24, R15.reuse, R50 ;  /* 0x0000000f180a7223 */ /* 0x080fe20000000032 */
[C---:B------:R-:W-:Y:S01]  /*0ca0*/  FFMA R42, R44.reuse, R15, R42 ;  /* 0x0000000f2c2a7223 */ /* 0x040fe2000000002a */
[----:B------:R-:W0:Y:S01]  /*0cb0*/  LDS.128 R24, [R3+0x2010] ;  /* 0x0020100003187984 */ /* 0x000e220000000c00 */
[----:B------:R-:W-:-:S03]  /*0cc0*/  FFMA R44, R44, R31, R30 ;  /* 0x0000001f2c2c7223 */ /* 0x000fc6000000001e */
[----:B------:R-:W-:Y:S04]  /*0cd0*/  LDS R50, [R6+0xa80] ;  /* 0x000a800006327984 */ /* 0x000fe80000000800 */
[----:B------:R-:W-:Y:S01]  /*0ce0*/  LDS R15, [R6+0xd00] ;  /* 0x000d0000060f7984 */ /* 0x000fe20000000800 */
[C---:B-1----:R-:W-:Y:S01]  /*0cf0*/  FFMA R11, R16.reuse, R49, R9 ;  /* 0x00000031100b7223 */ /* 0x042fe20000000009 */
[C---:B--2---:R-:W-:Y:S01]  /*0d00*/  FFMA R13, R16.reuse, R45, R14 ;  /* 0x0000002d100d7223 */ /* 0x044fe2000000000e */
[----:B----4-:R-:W-:Y:S01]  /*0d10*/  FFMA R9, R16, R47, R28 ;  /* 0x0000002f10097223 */ /* 0x010fe2000000001c */
[C---:B-----5:R-:W-:Y:S02]  /*0d20*/  FFMA R14, R20.reuse, R49, R29 ;  /* 0x00000031140e7223 */ /* 0x060fe4000000001d */
[----:B------:R-:W1:Y:S01]  /*0d30*/  LDS.128 R28, [R3+0x3010] ;  /* 0x00301000031c7984 */ /* 0x000e620000000c00 */
[----:B------:R-:W-:-:S03]  /*0d40*/  FFMA R53, R20, R47, R12 ;  /* 0x0000002f14357223 */ /* 0x000fc6000000000c */
[----:B------:R-:W2:Y:S01]  /*0d50*/  LDS R12, [R6+0xa00] ;  /* 0x000a0000060c7984 */ /* 0x000ea20000000800 */
[C---:B------:R-:W-:Y:S01]  /*0d60*/  FFMA R46, R20.reuse, R45, R46 ;  /* 0x0000002d142e7223 */ /* 0x040fe2000000002e */
[-C--:B---3--:R-:W-:Y:S01]  /*0d70*/  FFMA R38, R20, R41.reuse, R38 ;  /* 0x0000002914267223 */ /* 0x088fe20000000026 */
[----:B------:R-:W-:Y:S01]  /*0d80*/  FFMA R40, R16, R41, R40 ;  /* 0x0000002910287223 */ /* 0x000fe20000000028 */
[----:B------:R-:W3:Y:S01]  /*0d90*/  LDS R20, [R6+0xb00] ;  /* 0x000b000006147984 */ /* 0x000ee20000000800 */
[-C--:B0-----:R-:W-:Y:S01]  /*0da0*/  FFMA R16, R24, R49.reuse, R48 ;  /* 0x0000003118107223 */ /* 0x081fe20000000030 */
[C---:B-1----:R-:W-:Y:S01]  /*0db0*/  FFMA R51, R28.reuse, R49, R51 ;  /* 0x000000311c337223 */ /* 0x042fe20000000033 */
[C---:B------:R-:W-:Y:S01]  /*0dc0*/  FFMA R52, R28.reuse, R47, R52 ;  /* 0x0000002f1c347223 */ /* 0x040fe20000000034 */
[C---:B------:R-:W-:Y:S01]  /*0dd0*/  FFMA R48, R28.reuse, R45, R43 ;  /* 0x0000002d1c307223 */ /* 0x040fe2000000002b */
[----:B------:R-:W-:Y:S02]  /*0de0*/  FFMA R28, R28, R41, R44 ;  /* 0x000000291c1c7223 */ /* 0x000fe4000000002c */
[----:B------:R-:W0:Y:S01]  /*0df0*/  LDS R44, [R6+0xb80] ;  /* 0x000b8000062c7984 */ /* 0x000e220000000800 */
[C---:B------:R-:W-:Y:S01]  /*0e00*/  FFMA R8, R24.reuse, R47, R8 ;  /* 0x0000002f18087223 */ /* 0x040fe20000000008 */
[C---:B------:R-:W-:Y:S01]  /*0e10*/  FFMA R10, R24.reuse, R45, R10 ;  /* 0x0000002d180a7223 */ /* 0x040fe2000000000a */
[----:B------:R-:W-:Y:S01]  /*0e20*/  FFMA R42, R24, R41, R42 ;  /* 0x00000029182a7223 */ /* 0x000fe2000000002a */
[C---:B--2---:R-:W-:Y:S01]  /*0e30*/  FFMA R41, R12.reuse, R17, R11 ;  /* 0x000000110c297223 */ /* 0x044fe2000000000b */
[C---:B------:R-:W-:Y:S01]  /*0e40*/  FFMA R24, R12.reuse, R21, R14 ;  /* 0x000000150c187223 */ /* 0x040fe2000000000e */
[C---:B------:R-:W-:Y:S01]  /*0e50*/  FFMA R16, R12.reuse, R25, R16 ;  /* 0x000000190c107223 */ /* 0x040fe20000000010 */
[----:B------:R-:W-:Y:S01]  /*0e60*/  FFMA R11, R12, R29, R51 ;  /* 0x0000001d0c0b7223 */ /* 0x000fe20000000033 */
[----:B------:R-:W1:Y:S01]  /*0e70*/  LDS R14, [R6+0xc00] ;  /* 0x000c0000060e7984 */ /* 0x000e620000000800 */
[C---:B------:R-:W-:Y:S01]  /*0e80*/  FFMA R12, R50.reuse, R17, R9 ;  /* 0x00000011320c7223 */ /* 0x040fe20000000009 */
[----:B------:R-:W-:-:S02]  /*0e90*/  FFMA R51, R50, R25, R8 ;  /* 0x0000001932337223 */ /* 0x000fc40000000008 */
[----:B------:R-:W2:Y:S01]  /*0ea0*/  LDS R9, [R6+0xc80] ;  /* 0x000c800006097984 */ /* 0x000ea20000000800 */
[C---:B---3--:R-:W-:Y:S01]  /*0eb0*/  FFMA R8, R20.reuse, R17, R13 ;  /* 0x0000001114087223 */ /* 0x048fe2000000000d */
[C---:B------:R-:W-:Y:S02]  /*0ec0*/  FFMA R45, R20.reuse, R25, R10 ;  /* 0x00000019142d7223 */ /* 0x040fe4000000000a */
[----:B------:R-:W3:Y:S01]  /*0ed0*/  LDS R13, [R6+0xd80] ;  /* 0x000d8000060d7984 */ /* 0x000ee20000000800 */
[C---:B------:R-:W-:Y:S01]  /*0ee0*/  FFMA R47, R20.reuse, R21, R46 ;  /* 0x00000015142f7223 */ /* 0x040fe2000000002e */
[-C--:B------:R-:W-:Y:S01]  /*0ef0*/  FFMA R43, R20, R29.reuse, R48 ;  /* 0x0000001d142b7223 */ /* 0x080fe20000000030 */
[----:B------:R-:W-:Y:S01]  /*0f00*/  FFMA R49, R50, R29, R52 ;  /* 0x0000001d32317223 */ /* 0x000fe20000000034 */
[----:B------:R-:W4:Y:S04]  /*0f10*/  LDS R10, [R6+0xe00] ;  /* 0x000e0000060a7984 */ /* 0x000f280000000800 */
[----:B------:R-:W5:Y:S04]  /*0f20*/  LDS R48, [R6+0xf00] ;  /* 0x000f000006307984 */ /* 0x000f680000000800 */
[----:B------:R-:W5:Y:S01]  /*0f30*/  LDS R52, [R6+0xe80] ;  /* 0x000e800006347984 */ /* 0x000f620000000800 */
[----:B0-----:R-:W-:-:S03]  /*0f40*/  FFMA R20, R44, R17, R40 ;  /* 0x000000112c147223 */ /* 0x001fc60000000028 */
[----:B------:R-:W0:Y:S01]  /*0f50*/  LDS R40, [R6+0xf80] ;  /* 0x000f800006287984 */ /* 0x000e220000000800 */
[-C--:B------:R-:W-:Y:S01]  /*0f60*/  FFMA R53, R50, R21.reuse, R53 ;  /* 0x0000001532357223 */ /* 0x080fe20000000035 */
[C---:B------:R-:W-:Y:S01]  /*0f70*/  FFMA R21, R44.reuse, R21, R38 ;  /* 0x000000152c157223 */ /* 0x040fe20000000026 */
[C---:B------:R-:W-:Y:S01]  /*0f80*/  FFMA R25, R44.reuse, R25, R42 ;  /* 0x000000192c197223 */ /* 0x040fe2000000002a */
[----:B------:R-:W-:Y:S01]  /*0f90*/  FFMA R29, R44, R29, R28 ;  /* 0x0000001d2c1d7223 */ /* 0x000fe2000000001c */
[C---:B-1----:R-:W-:Y:S01]  /*0fa0*/  FFMA R41, R14.reuse, R18, R41 ;  /* 0x000000120e297223 */ /* 0x042fe20000000029 */
[C---:B------:R-:W-:Y:S01]  /*0fb0*/  FFMA R24, R14.reuse, R22, R24 ;  /* 0x000000160e187223 */ /* 0x040fe20000000018 */
[C---:B------:R-:W-:Y:S01]  /*0fc0*/  FFMA R16, R14.reuse, R26, R16 ;  /* 0x0000001a0e107223 */ /* 0x040fe20000000010 */
[----:B------:R-:W-:Y:S01]  /*0fd0*/  FFMA R14, R14, R30, R11 ;  /* 0x0000001e0e0e7223 */ /* 0x000fe2000000000b */
[C---:B--2---:R-:W-:Y:S01]  /*0fe0*/  FFMA R11, R9.reuse, R18, R12 ;  /* 0x00000012090b7223 */ /* 0x044fe2000000000c */
[C---:B------:R-:W-:Y:S01]  /*0ff0*/  FFMA R28, R9.reuse, R22, R53 ;  /* 0x00000016091c7223 */ /* 0x040fe20000000035 */
[C---:B------:R-:W-:Y:S01]  /*1000*/  FFMA R46, R9.reuse, R26, R51 ;  /* 0x0000001a092e7223 */ /* 0x040fe20000000033 */
[----:B------:R-:W-:Y:S01]  /*1010*/  FFMA R12, R9, R30, R49 ;  /* 0x0000001e090c7223 */ /* 0x000fe20000000031 */
[C---:B------:R-:W-:Y:S01]  /*1020*/  FFMA R9, R15.reuse, R18, R8 ;  /* 0x000000120f097223 */ /* 0x040fe20000000008 */
[C---:B------:R-:W-:Y:S01]  /*1030*/  FFMA R42, R15.reuse, R22, R47 ;  /* 0x000000160f2a7223 */ /* 0x040fe2000000002f */
[C---:B------:R-:W-:Y:S01]  /*1040*/  FFMA R44, R15.reuse, R26, R45 ;  /* 0x0000001a0f2c7223 */ /* 0x040fe2000000002d */
[----:B------:R-:W-:Y:S01]  /*1050*/  FFMA R8, R15, R30, R43 ;  /* 0x0000001e0f087223 */ /* 0x000fe2000000002b */
[C---:B---3--:R-:W-:Y:S01]  /*1060*/  FFMA R17, R13.reuse, R18, R20 ;  /* 0x000000120d117223 */ /* 0x048fe20000000014 */
[C---:B------:R-:W-:Y:S01]  /*1070*/  FFMA R22, R13.reuse, R22, R21 ;  /* 0x000000160d167223 */ /* 0x040fe20000000015 */
[C---:B------:R-:W-:Y:S01]  /*1080*/  FFMA R38, R13.reuse, R26, R25 ;  /* 0x0000001a0d267223 */ /* 0x040fe20000000019 */
[----:B------:R-:W-:Y:S01]  /*1090*/  FFMA R20, R13, R30, R29 ;  /* 0x0000001e0d147223 */ /* 0x000fe2000000001d */
[----:B----4-:R-:W-:Y:S01]  /*10a0*/  FFMA R51, R10, R27, R16 ;  /* 0x0000001b0a337223 */ /* 0x010fe20000000010 */
[C---:B-----5:R-:W-:Y:S01]  /*10b0*/  FFMA R16, R48.reuse, R19, R9 ;  /* 0x0000001330107223 */ /* 0x060fe20000000009 */
[C---:B------:R-:W-:Y:S01]  /*10c0*/  FFMA R42, R48.reuse, R23, R42 ;  /* 0x00000017302a7223 */ /* 0x040fe2000000002a */
[----:B------:R-:W-:Y:S01]  /*10d0*/  FFMA R44, R48, R27, R44 ;  /* 0x0000001b302c7223 */ /* 0x000fe2000000002c */
[C---:B------:R-:W-:Y:S01]  /*10e0*/  FFMA R41, R10.reuse, R19, R41 ;  /* 0x000000130a297223 */ /* 0x040fe20000000029 */
[C---:B------:R-:W-:Y:S01]  /*10f0*/  FFMA R53, R10.reuse, R23, R24 ;  /* 0x000000170a357223 */ /* 0x040fe20000000018 */
[----:B------:R-:W-:Y:S01]  /*1100*/  FFMA R49, R10, R31, R14 ;  /* 0x0000001f0a317223 */ /* 0x000fe2000000000e */
[C---:B------:R-:W-:Y:S01]  /*1110*/  FFMA R18, R52.reuse, R19, R11 ;  /* 0x0000001334127223 */ /* 0x040fe2000000000b */
[C---:B------:R-:W-:Y:S01]  /*1120*/  FFMA R28, R52.reuse, R23, R28 ;  /* 0x00000017341c7223 */ /* 0x040fe2000000001c */
[----:B------:R-:W-:Y:S01]  /*1130*/  FFMA R46, R52, R27, R46 ;  /* 0x0000001b342e7223 */ /* 0x000fe2000000002e */
[-C--:B------:R-:W-:Y:S01]  /*1140*/  FFMA R48, R48, R31.reuse, R8 ;  /* 0x0000001f30307223 */ /* 0x080fe20000000008 */
[----:B------:R-:W-:Y:S01]  /*1150*/  FFMA R52, R52, R31, R12 ;  /* 0x0000001f34347223 */ /* 0x000fe2000000000c */
[----:B------:R-:W-:Y:S04]  /*1160*/  LDS R47, [R6+0x1000] ;  /* 0x00100000062f7984 */ /* 0x000fe80000000800 */
[----:B------:R-:W1:Y:S01]  /*1170*/  LDS.128 R8, [R3+0x20] ;  /* 0x0000200003087984 */ /* 0x000e620000000c00 */
[C---:B0-----:R-:W-:Y:S01]  /*1180*/  FFMA R50, R40.reuse, R19, R17 ;  /* 0x0000001328327223 */ /* 0x041fe20000000011 */
[C---:B------:R-:W-:Y:S01]  /*1190*/  FFMA R30, R40.reuse, R23, R22 ;  /* 0x00000017281e7223 */ /* 0x040fe20000000016 */
[C---:B------:R-:W-:Y:S01]  /*11a0*/  FFMA R38, R40.reuse, R27, R38 ;  /* 0x0000001b28267223 */ /* 0x040fe20000000026 */
[----:B------:R-:W0:Y:S01]  /*11b0*/  LDS R45, [R6+0x1080] ;  /* 0x00108000062d7984 */ /* 0x000e220000000800 */
[----:B------:R-:W-:-:S03]  /*11c0*/  FFMA R40, R40, R31, R20 ;  /* 0x0000001f28287223 */ /* 0x000fc60000000014 */
[----:B------:R-:W2:Y:S04]  /*11d0*/  LDS R43, [R6+0x1100] ;  /* 0x00110000062b7984 */ /* 0x000ea80000000800 */
[----:B------:R-:W3:Y:S04]  /*11e0*/  LDS R29, [R6+0x1180] ;  /* 0x00118000061d7984 */ /* 0x000ee80000000800 */
[----:B------:R-:W4:Y:S04]  /*11f0*/  LDS.128 R12, [R3+0x1020] ;  /* 0x00102000030c7984 */ /* 0x000f280000000c00 */
[----:B------:R-:W5:Y:S04]  /*1200*/  LDS.128 R20, [R3+0x2020] ;  /* 0x0020200003147984 */ /* 0x000f680000000c00 */
[----:B------:R-:W5:Y:S04]  /*1210*/  LDS.128 R24, [R3+0x3020] ;  /* 0x0030200003187984 */ /* 0x000f680000000c00 */
[----:B------:R-:W5:Y:S04]  /*1220*/  LDS R17, [R6+0x1200] ;  /* 0x0012000006117984 */ /* 0x000f680000000800 */
[----:B------:R-:W5:Y:S01]  /*1230*/  LDS R31, [R6+0x1300] ;  /* 0x00130000061f7984 */ /* 0x000f620000000800 */
[C---:B-1----:R-:W-:Y:S01]  /*1240*/  FFMA R41, R8.reuse, R47, R41 ;  /* 0x0000002f08297223 */ /* 0x042fe20000000029 */
[C---:B0-----:R-:W-:Y:S01]  /*1250*/  FFMA R18, R8.reuse, R45, R18 ;  /* 0x0000002d08127223 */ /* 0x041fe20000000012 */
[C---:B--2---:R-:W-:Y:S01]  /*1260*/  FFMA R16, R8.reuse, R43, R16 ;  /* 0x0000002b08107223 */ /* 0x044fe20000000010 */
[----:B---3--:R-:W-:-:S02]  /*1270*/  FFMA R19, R8, R29, R50 ;  /* 0x0000001d08137223 */ /* 0x008fc40000000032 */
[----:B------:R-:W0:Y:S01]  /*1280*/  LDS R50, [R6+0x1400] ;  /* 0x0014000006327984 */ /* 0x000e220000000800 */
[----:B----4-:R-:W-:-:S03]  /*1290*/  FFMA R8, R12, R45, R28 ;  /* 0x0000002d0c087223 */ /* 0x010fc6000000001c */
[----:B------:R-:W-:Y:S01]  /*12a0*/  LDS R28, [R6+0x1380] ;  /* 0x00138000061c7984 */ /* 0x000fe20000000800 */
[-C--:B-----5:R-:W-:Y:S01]  /*12b0*/  FFMA R46, R20, R45.reuse, R46 ;  /* 0x0000002d142e7223 */ /* 0x0a0fe2000000002e */
[----:B------:R-:W-:Y:S02]  /*12c0*/  FFMA R52, R24, R45, R52 ;  /* 0x0000002d18347223 */ /* 0x000fe40000000034 */
[----:B------:R-:W1:Y:S01]  /*12d0*/  LDS R45, [R6+0x1280] ;  /* 0x00128000062d7984 */ /* 0x000e620000000800 */
[----:B------:R-:W-:Y:S01]  /*12e0*/  FFMA R30, R12, R29, R30 ;  /* 0x0000001d0c1e7223 */ /* 0x000fe2000000001e */
[C---:B------:R-:W-:Y:S01]  /*12f0*/  FFMA R51, R20.reuse, R47, R51 ;  /* 0x0000002f14337223 */ /* 0x040fe20000000033 */
[C---:B------:R-:W-:Y:S01]  /*1300*/  FFMA R44, R20.reuse, R43, R44 ;  /* 0x0000002b142c7223 */ /* 0x040fe2000000002c */
[-C--:B------:R-:W-:Y:S01]  /*1310*/  FFMA R38, R20, R29.reuse, R38 ;  /* 0x0000001d14267223 */ /* 0x080fe20000000026 */
[----:B------:R-:W-:Y:S01]  /*1320*/  FFMA R40, R24, R29, R40 ;  /* 0x0000001d18287223 */ /* 0x000fe20000000028 */
[-C--:B------:R-:W-:Y:S01]  /*1330*/  FFMA R53, R12, R47.reuse, R53 ;  /* 0x0000002f0c357223 */ /* 0x080fe20000000035 */
[----:B------:R-:W-:Y:S01]  /*1340*/  FFMA R20, R24, R47, R49 ;  /* 0x0000002f18147223 */ /* 0x000fe20000000031 */
[----:B------:R-:W2:Y:S01]  /*1350*/  LDS R29, [R6+0x1500] ;  /* 0x00150000061d7984 */ /* 0x000ea20000000800 */
[----:B------:R-:W-:Y:S01]  /*1360*/  FFMA R42, R12, R43, R42 ;  /* 0x0000002b0c2a7223 */ /* 0x000fe2000000002a */
[C---:B------:R-:W-:Y:S01]  /*1370*/  FFMA R41, R17.reuse, R9, R41 ;  /* 0x0000000911297223 */ /* 0x040fe20000000029 */
[C---:B------:R-:W-:Y:S01]  /*1380*/  FFMA R53, R17.reuse, R13, R53 ;  /* 0x0000000d11357223 */ /* 0x040fe20000000035 */
[----:B------:R-:W3:Y:S01]  /*1390*/  LDS R12, [R6+0x1480] ;  /* 0x00148000060c7984 */ /* 0x000ee20000000800 */
[C---:B------:R-:W-:Y:S01]  /*13a0*/  FFMA R51, R17.reuse, R21, R51 ;  /* 0x0000001511337223 */ /* 0x040fe20000000033 */
[----:B------:R-:W-:-:S02]  /*13b0*/  FFMA R20, R17, R25, R20 ;  /* 0x0000001911147223 */ /* 0x000fc40000000014 */
[----:B------:R-:W4:Y:S01]  /*13c0*/  LDS R17, [R6+0x1580] ;  /* 0x0015800006117984 */ /* 0x000f220000000800 */
[----:B------:R-:W-:Y:S01]  /*13d0*/  FFMA R48, R24, R43, R48 ;  /* 0x0000002b18307223 */ /* 0x000fe20000000030 */
[C---:B------:R-:W-:Y:S01]  /*13e0*/  FFMA R49, R31.reuse, R13, R42 ;  /* 0x0000000d1f317223 */ /* 0x040fe2000000002a */
[----:B------:R-:W-:Y:S01]  /*13f0*/  FFMA R47, R31, R21, R44 ;  /* 0x000000151f2f7223 */ /* 0x000fe2000000002c */
[----:B------:R-:W5:Y:S04]  /*1400*/  LDS R42, [R6+0x1680] ;  /* 0x00168000062a7984 */ /* 0x000f680000000800 */
[----:B------:R-:W-:Y:S01]  /*1410*/  LDS R44, [R6+0x1780] ;  /* 0x00178000062c7984 */ /* 0x000fe20000000800 */
[C---:B0-----:R-:W-:Y:S01]  /*1420*/  FFMA R41, R50.reuse, R10, R41 ;  /* 0x0000000a32297223 */ /* 0x041fe20000000029 */
[----:B------:R-:W-:Y:S01]  /*1430*/  FFMA R53, R50, R14, R53 ;  /* 0x0000000e32357223 */ /* 0x000fe20000000035 */
[C---:B-1----:R-:W-:Y:S01]  /*1440*/  FFMA R43, R45.reuse, R9, R18 ;  /* 0x000000092d2b7223 */ /* 0x042fe20000000012 */
[C---:B------:R-:W-:Y:S01]  /*1450*/  FFMA R24, R45.reuse, R13, R8 ;  /* 0x0000000d2d187223 */ /* 0x040fe20000000008 */
[C---:B------:R-:W-:Y:S01]  /*1460*/  FFMA R46, R45.reuse, R21, R46 ;  /* 0x000000152d2e7223 */ /* 0x040fe2000000002e */
[----:B------:R-:W-:Y:S01]  /*1470*/  FFMA R18, R45, R25, R52 ;  /* 0x000000192d127223 */ /* 0x000fe20000000034 */
[CC--:B------:R-:W-:Y:S01]  /*1480*/  FFMA R8, R31.reuse, R9.reuse, R16 ;  /* 0x000000091f087223 */ /* 0x0c0fe20000000010 */
[C---:B------:R-:W-:Y:S01]  /*1490*/  FFMA R16, R28.reuse, R9, R19 ;  /* 0x000000091c107223 */ /* 0x040fe20000000013 */
[C---:B------:R-:W-:Y:S01]  /*14a0*/  FFMA R45, R28.reuse, R25, R40 ;  /* 0x000000191c2d7223 */ /* 0x040fe20000000028 */
[----:B------:R-:W-:Y:S01]  /*14b0*/  FFMA R19, R28, R21, R38 ;  /* 0x000000151c137223 */ /* 0x000fe20000000026 */
[----:B------:R-:W0:Y:S01]  /*14c0*/  LDS R40, [R6+0x1600] ;  /* 0x0016000006287984 */ /* 0x000e220000000800 */
[----:B------:R-:W-:-:S03]  /*14d0*/  FFMA R31, R31, R25, R48 ;  /* 0x000000191f1f7223 */ /* 0x000fc60000000030 */
[----:B------:R-:W1:Y:S01]  /*14e0*/  LDS R38, [R6+0x1700] ;  /* 0x0017000006267984 */ /* 0x000e620000000800 */
[----:B------:R-:W-:Y:S01]  /*14f0*/  FFMA R13, R28, R13, R30 ;  /* 0x0000000d1c0d7223 */ /* 0x000fe2000000001e */
[C---:B--2---:R-:W-:Y:S01]  /*1500*/  FFMA R25, R29.reuse, R10, R8 ;  /* 0x0000000a1d197223 */ /* 0x044fe20000000008 */
[C---:B------:R-:W-:Y:S01]  /*1510*/  FFMA R48, R29.reuse, R14, R49 ;  /* 0x0000000e1d307223 */ /* 0x040fe20000000031 */
[C---:B------:R-:W-:Y:S01]  /*1520*/  FFMA R52, R29.reuse, R22, R47 ;  /* 0x000000161d347223 */ /* 0x040fe2000000002f */
[----:B------:R-:W-:Y:S01]  /*1530*/  FFMA R8, R29, R26, R31 ;  /* 0x0000001a1d087223 */ /* 0x000fe2000000001f */
[----:B------:R-:W-:Y:S01]  /*1540*/  LDS R49, [R6+0x1880] ;  /* 0x0018800006317984 */ /* 0x000fe20000000800 */
[C---:B------:R-:W-:Y:S01]  /*1550*/  FFMA R51, R50.reuse, R22, R51 ;  /* 0x0000001632337223 */ /* 0x040fe20000000033 */
[----:B------:R-:W-:Y:S02]  /*1560*/  FFMA R50, R50, R26, R20 ;  /* 0x0000001a32327223 */ /* 0x000fe40000000014 */
[----:B------:R-:W2:Y:S01]  /*1570*/  LDS.128 R28, [R3+0x30] ;  /* 0x00003000031c7984 */ /* 0x000ea20000000c00 */
[C---:B---3--:R-:W-:Y:S01]  /*1580*/  FFMA R43, R12.reuse, R10, R43 ;  /* 0x0000000a0c2b7223 */ /* 0x048fe2000000002b */
[C---:B------:R-:W-:Y:S01]  /*1590*/  FFMA R24, R12.reuse, R14, R24 ;  /* 0x0000000e0c187223 */ /* 0x040fe20000000018 */
[C---:B------:R-:W-:Y:S01]  /*15a0*/  FFMA R46, R12.reuse, R22, R46 ;  /* 0x000000160c2e7223 */ /* 0x040fe2000000002e */
[----:B------:R-:W-:Y:S01]  /*15b0*/  FFMA R12, R12, R26, R18 ;  /* 0x0000001a0c0c7223 */ /* 0x000fe20000000012 */
[C---:B----4-:R-:W-:Y:S01]  /*15c0*/  FFMA R20, R17.reuse, R14, R13 ;  /* 0x0000000e11147223 */ /* 0x050fe2000000000d */
[----:B------:R-:W3:Y:S01]  /*15d0*/  LDS R9, [R6+0x1800] ;  /* 0x0018000006097984 */ /* 0x000ee20000000800 */
[C---:B------:R-:W-:Y:S01]  /*15e0*/  FFMA R21, R17.reuse, R10, R16 ;  /* 0x0000000a11157223 */ /* 0x040fe20000000010 */
[C---:B------:R-:W-:Y:S01]  /*15f0*/  FFMA R22, R17.reuse, R22, R19 ;  /* 0x0000001611167223 */ /* 0x040fe20000000013 */
[----:B------:R-:W-:Y:S01]  /*1600*/  FFMA R26, R17, R26, R45 ;  /* 0x0000001a111a7223 */ /* 0x000fe2000000002d */
[----:B------:R-:W4:Y:S04]  /*1610*/  LDS R47, [R6+0x1900] ;  /* 0x00190000062f7984 */ /* 0x000f280000000800 */
[----:B------:R-:W4:Y:S04]  /*1620*/  LDS R13, [R6+0x1980] ;  /* 0x00198000060d7984 */ /* 0x000f280000000800 */
[----:B------:R-:W4:Y:S01]  /*1630*/  LDS.128 R16, [R3+0x1030] ;  /* 0x0010300003107984 */ /* 0x000f220000000c00 */
[C---:B-----5:R-:W-:Y:S01]  /*1640*/  FFMA R14, R42.reuse, R11, R43 ;  /* 0x0000000b2a0e7223 */ /* 0x060fe2000000002b */
[C---:B------:R-:W-:Y:S01]  /*1650*/  FFMA R10, R42.reuse, R15, R24 ;  /* 0x0000000f2a0a7223 */ /* 0x040fe20000000018 */
[C---:B------:R-:W-:Y:S01]  /*1660*/  FFMA R46, R42.reuse, R23, R46 ;  /* 0x000000172a2e7223 */ /* 0x040fe2000000002e */
[----:B------:R-:W-:Y:S01]  /*1670*/  FFMA R42, R42, R27, R12 ;  /* 0x0000001b2a2a7223 */ /* 0x000fe2000000000c */
[C---:B0-----:R-:W-:Y:S01]  /*1680*/  FFMA R41, R40.reuse, R11, R41 ;  /* 0x0000000b28297223 */ /* 0x041fe20000000029 */
[C---:B------:R-:W-:Y:S01]  /*1690*/  FFMA R53, R40.reuse, R15, R53 ;  /* 0x0000000f28357223 */ /* 0x040fe20000000035 */
[C---:B------:R-:W-:Y:S01]  /*16a0*/  FFMA R51, R40.reuse, R23, R51 ;  /* 0x0000001728337223 */ /* 0x040fe20000000033 */
[----:B------:R-:W-:Y:S01]  /*16b0*/  FFMA R45, R40, R27, R50 ;  /* 0x0000001b282d7223 */ /* 0x000fe20000000032 */
[C---:B-1----:R-:W-:Y:S01]  /*16c0*/  FFMA R40, R38.reuse, R11, R25 ;  /* 0x0000000b26287223 */ /* 0x042fe20000000019 */
[C---:B------:R-:W-:Y:S01]  /*16d0*/  FFMA R48, R38.reuse, R15, R48 ;  /* 0x0000000f26307223 */ /* 0x040fe20000000030 */
[C---:B------:R-:W-:Y:S01]  /*16e0*/  FFMA R52, R38.reuse, R23, R52 ;  /* 0x0000001726347223 */ /* 0x040fe20000000034 */
[----:B------:R-:W-:Y:S01]  /*16f0*/  FFMA R38, R38, R27, R8 ;  /* 0x0000001b26267223 */ /* 0x000fe20000000008 */
[C---:B------:R-:W-:Y:S01]  /*1700*/  FFMA R8, R44.reuse, R15, R20 ;  /* 0x0000000f2c087223 */ /* 0x040fe20000000014 */
[C---:B------:R-:W-:Y:S01]  /*1710*/  FFMA R12, R44.reuse, R11, R21 ;  /* 0x0000000b2c0c7223 */ /* 0x040fe20000000015 */
[C---:B------:R-:W-:Y:S01]  /*1720*/  FFMA R15, R44.reuse, R23, R22 ;  /* 0x000000172c0f7223 */ /* 0x040fe20000000016 */
[----:B------:R-:W-:Y:S01]  /*1730*/  FFMA R44, R44, R27, R26 ;  /* 0x0000001b2c2c7223 */ /* 0x000fe2000000001a */
[----:B------:R-:W0:Y:S01]  /*1740*/  LDS.128 R20, [R3+0x2030] ;  /* 0x0020300003147984 */ /* 0x000e220000000c00 */
[----:B--2---:R-:W-:-:S03]  /*1750*/  FFMA R11, R28, R49, R14 ;  /* 0x000000311c0b7223 */ /* 0x004fc6000000000e */
[----:B------:R-:W1:Y:S04]  /*1760*/  LDS.128 R24, [R3+0x3030] ;  /* 0x0030300003187984 */ /* 0x000e680000000c00 */
[----:B------:R-:W2:Y:S01]  /*1770*/  LDS R14, [R6+0x1a00] ;  /* 0x001a0000060e7984 */ /* 0x000ea20000000800 */
[C---:B---3--:R-:W-:Y:S01]  /*1780*/  FFMA R41, R28.reuse, R9, R41 ;  /* 0x000000091c297223 */ /* 0x048fe20000000029 */
[C---:B----4-:R-:W-:Y:S01]  /*1790*/  FFMA R40, R28.reuse, R47, R40 ;  /* 0x0000002f1c287223 */ /* 0x050fe20000000028 */
[-C--:B------:R-:W-:Y:S01]  /*17a0*/  FFMA R43, R28, R13.reuse, R12 ;  /* 0x0000000d1c2b7223 */ /* 0x080fe2000000000c */
[C---:B------:R-:W-:Y:S02]  /*17b0*/  FFMA R28, R16.reuse, R13, R8 ;  /* 0x0000000d101c7223 */ /* 0x040fe40000000008 */
[----:B------:R-:W3:Y:S01]  /*17c0*/  LDS R8, [R6+0x1a80] ;  /* 0x001a800006087984 */ /* 0x000ee20000000800 */
        /* <DEDUP_REMOVED lines=9> */
[----:B------:R-:W0:Y:S01]  /*1860*/  LDS R15, [R6+0x1b00] ;  /* 0x001b0000060f7984 */ /* 0x000e220000000800 */
[----:B------:R-:W-:Y:S01]  /*1870*/  FFMA R20, R24, R47, R38 ;  /* 0x0000002f18147223 */ /* 0x000fe20000000026 */
[----:B--2---:R-:W-:-:S02]  /*1880*/  FFMA R42, R14, R29, R41 ;  /* 0x0000001d0e2a7223 */ /* 0x004fc40000000029 */
[----:B------:R-:W1:Y:S01]  /*1890*/  LDS R9, [R6+0x1c00] ;  /* 0x001c000006097984 */ /* 0x000e620000000800 */
[----:B------:R-:W-:-:S03]  /*18a0*/  FFMA R44, R24, R13, R44 ;  /* 0x0000000d182c7223 */ /* 0x000fc6000000002c */
[----:B------:R-:W2:Y:S01]  /*18b0*/  LDS R38, [R6+0x1b80] ;  /* 0x001b800006267984 */ /* 0x000ea20000000800 */
[----:B------:R-:W-:-:S03]  /*18c0*/  FFMA R16, R14, R17, R12 ;  /* 0x000000110e107223 */ /* 0x000fc6000000000c */
[----:B------:R-:W4:Y:S01]  /*18d0*/  LDS R41, [R6+0x1c80] ;  /* 0x001c800006297984 */ /* 0x000f220000000800 */
[----:B---3--:R-:W-:-:S03]  /*18e0*/  FFMA R12, R8, R29, R11 ;  /* 0x0000001d080c7223 */ /* 0x008fc6000000000b */
[----:B------:R-:W3:Y:S01]  /*18f0*/  LDS R13, [R6+0x1d00] ;  /* 0x001d0000060d7984 */ /* 0x000ee20000000800 */
[C---:B------:R-:W-:Y:S01]  /*1900*/  FFMA R24, R8.reuse, R17, R10 ;  /* 0x0000001108187223 */ /* 0x040fe2000000000a */
[C---:B------:R-:W-:Y:S01]  /*1910*/  FFMA R53, R8.reuse, R21, R53 ;  /* 0x0000001508357223 */ /* 0x040fe20000000035 */
[----:B------:R-:W-:Y:S01]  /*1920*/  FFMA R49, R8, R25, R49 ;  /* 0x0000001908317223 */ /* 0x000fe20000000031 */
[----:B------:R-:W5:Y:S04]  /*1930*/  LDS R11, [R6+0x1d80] ;  /* 0x001d8000060b7984 */ /* 0x000f680000000800 */
[----:B------:R-:W5:Y:S04]  /*1940*/  LDS R10, [R6+0x1e00] ;  /* 0x001e0000060a7984 */ /* 0x000f680000000800 */
[----:B------:R-:W5:Y:S01]  /*1950*/  LDS R8, [R6+0x1e80] ;  /* 0x001e800006087984 */ /* 0x000f620000000800 */
        /* <DEDUP_REMOVED lines=14> */
[C---:B----4-:R-:W-:Y:S01]  /*1a40*/  FFMA R9, R41.reuse, R30, R12 ;  /* 0x0000001e29097223 */ /* 0x050fe2000000000c */
[C---:B------:R-:W-:Y:S01]  /*1a50*/  FFMA R12, R41.reuse, R26, R49 ;  /* 0x0000001a290c7223 */ /* 0x040fe20000000031 */
[----:B------:R-:W0:Y:S01]  /*1a60*/  LDS R28, [R6+0x1f00] ;  /* 0x001f0000061c7984 */ /* 0x000e220000000800 */
[C---:B------:R-:W-:Y:S01]  /*1a70*/  FFMA R24, R41.reuse, R18, R24 ;  /* 0x0000001229187223 */ /* 0x040fe20000000018 */
[----:B------:R-:W-:-:S02]  /*1a80*/  FFMA R42, R41, R22, R53 ;  /* 0x00000016292a7223 */ /* 0x000fc40000000035 */
[----:B------:R-:W1:Y:S01]  /*1a90*/  LDS R38, [R6+0x1f80] ;  /* 0x001f800006267984 */ /* 0x000e620000000800 */
[C---:B---3--:R-:W-:Y:S01]  /*1aa0*/  FFMA R41, R13.reuse, R30, R40 ;  /* 0x0000001e0d297223 */ /* 0x048fe20000000028 */
[----:B------:R-:W-:Y:S01]  /*1ab0*/  FFMA R29, R13, R22, R45 ;  /* 0x000000160d1d7223 */ /* 0x000fe2000000002d */
[C---:B-----5:R-:W-:Y:S01]  /*1ac0*/  FFMA R25, R11.reuse, R30, R20 ;  /* 0x0000001e0b197223 */ /* 0x060fe20000000014 */
[C---:B------:R-:W-:Y:S01]  /*1ad0*/  FFMA R40, R11.reuse, R18, R17 ;  /* 0x000000120b287223 */ /* 0x040fe20000000011 */
[----:B------:R-:W-:Y:S01]  /*1ae0*/  FFMA R46, R11, R22, R21 ;  /* 0x000000160b2e7223 */ /* 0x000fe20000000015 */
[C---:B------:R-:W-:Y:S01]  /*1af0*/  FFMA R44, R13.reuse, R18, R47 ;  /* 0x000000120d2c7223 */ /* 0x040fe2000000002f */
[-C--:B------:R-:W-:Y:S01]  /*1b00*/  FFMA R52, R13, R26.reuse, R15 ;  /* 0x0000001a0d347223 */ /* 0x080fe2000000000f */
[----:B------:R-:W-:Y:S01]  /*1b10*/  FFMA R48, R11, R26, R43 ;  /* 0x0000001a0b307223 */ /* 0x000fe2000000002b */
        /* <DEDUP_REMOVED lines=8> */
[----:B------:R-:W-:Y:S04]  /*1ba0*/  LDS R47, [R6+0x2000] ;  /* 0x00200000062f7984 */ /* 0x000fe80000000800 */
[----:B------:R-:W-:Y:S04]  /*1bb0*/  LDS.128 R8, [R3+0x40] ;  /* 0x0000400003087984 */ /* 0x000fe80000000c00 */
[----:B------:R-:W2:Y:S04]  /*1bc0*/  LDS R45, [R6+0x2100] ;  /* 0x00210000062d7984 */ /* 0x000ea80000000800 */
[----:B------:R-:W3:Y:S04]  /*1bd0*/  LDS R21, [R6+0x2180] ;  /* 0x0021800006157984 */ /* 0x000ee80000000800 */
[----:B------:R-:W4:Y:S01]  /*1be0*/  LDS.128 R12, [R3+0x1040] ;  /* 0x00104000030c7984 */ /* 0x000f220000000c00 */
[----:B0-----:R-:W-:-:S03]  /*1bf0*/  FFMA R16, R28, R31, R41 ;  /* 0x0000001f1c107223 */ /* 0x001fc60000000029 */
[----:B------:R-:W0:Y:S01]  /*1c00*/  LDS R49, [R6+0x2080] ;  /* 0x0020800006317984 */ /* 0x000e220000000800 */
[C---:B------:R-:W-:Y:S01]  /*1c10*/  FFMA R44, R28.reuse, R19, R44 ;  /* 0x000000131c2c7223 */ /* 0x040fe2000000002c */
[C---:B------:R-:W-:Y:S01]  /*1c20*/  FFMA R26, R28.reuse, R23, R29 ;  /* 0x000000171c1a7223 */ /* 0x040fe2000000001d */
[----:B------:R-:W-:Y:S01]  /*1c30*/  FFMA R43, R28, R27, R52 ;  /* 0x0000001b1c2b7223 */ /* 0x000fe20000000034 */
[C---:B-1----:R-:W-:Y:S02]  /*1c40*/  FFMA R18, R38.reuse, R31, R25 ;  /* 0x0000001f26127223 */ /* 0x042fe40000000019 */
[----:B------:R-:W1:Y:S01]  /*1c50*/  LDS.128 R28, [R3+0x2040] ;  /* 0x00204000031c7984 */ /* 0x000e620000000c00 */
[C---:B------:R-:W-:Y:S01]  /*1c60*/  FFMA R46, R38.reuse, R23, R46 ;  /* 0x00000017262e7223 */ /* 0x040fe2000000002e */
[----:B------:R-:W-:Y:S01]  /*1c70*/  FFMA R40, R38, R19, R40 ;  /* 0x0000001326287223 */ /* 0x000fe20000000028 */
[C---:B--2---:R-:W-:Y:S01]  /*1c80*/  FFMA R23, R8.reuse, R45, R16 ;  /* 0x0000002d08177223 */ /* 0x044fe20000000010 */
[----:B---3--:R-:W-:Y:S01]  /*1c90*/  FFMA R41, R8, R21, R18 ;  /* 0x0000001508297223 */ /* 0x008fe20000000012 */
[----:B----4-:R-:W-:-:S02]  /*1ca0*/  FFMA R52, R12, R47, R17 ;  /* 0x0000002f0c347223 */ /* 0x010fc40000000011 */
[----:B------:R-:W2:Y:S01]  /*1cb0*/  LDS.128 R16, [R3+0x3040] ;  /* 0x0030400003107984 */ /* 0x000ea20000000c00 */
[----:B------:R-:W-:Y:S01]  /*1cc0*/  FFMA R44, R12, R45, R44 ;  /* 0x0000002d0c2c7223 */ /* 0x000fe2000000002c */
[-C--:B0-----:R-:W-:Y:S01]  /*1cd0*/  FFMA R25, R8, R49.reuse, R20 ;  /* 0x0000003108197223 */ /* 0x081fe20000000014 */
[C---:B------:R-:W-:Y:S01]  /*1ce0*/  FFMA R24, R12.reuse, R49, R24 ;  /* 0x000000310c187223 */ /* 0x040fe20000000018 */
[----:B------:R-:W-:Y:S01]  /*1cf0*/  FFMA R40, R12, R21, R40 ;  /* 0x000000150c287223 */ /* 0x000fe20000000028 */
[----:B------:R-:W0:Y:S01]  /*1d00*/  LDS R20, [R6+0x2200] ;  /* 0x0022000006147984 */ /* 0x000e220000000800 */
[----:B------:R-:W-:Y:S01]  /*1d10*/  FFMA R38, R38, R27, R48 ;  /* 0x0000001b26267223 */ /* 0x000fe20000000030 */
[----:B------:R-:W-:Y:S01]  /*1d20*/  FFMA R51, R8, R47, R51 ;  /* 0x0000002f08337223 */ /* 0x000fe20000000033 */
[C---:B-1----:R-:W-:Y:S01]  /*1d30*/  FFMA R12, R28.reuse, R49, R42 ;  /* 0x000000311c0c7223 */ /* 0x042fe2000000002a */
[C---:B------:R-:W-:Y:S01]  /*1d40*/  FFMA R50, R28.reuse, R47, R50 ;  /* 0x0000002f1c327223 */ /* 0x040fe20000000032 */
[C---:B------:R-:W-:Y:S01]  /*1d50*/  FFMA R8, R28.reuse, R45, R26 ;  /* 0x0000002d1c087223 */ /* 0x040fe2000000001a */
[----:B------:R-:W-:Y:S01]  /*1d60*/  FFMA R42, R28, R21, R46 ;  /* 0x000000151c2a7223 */ /* 0x000fe2000000002e */
[----:B------:R-:W1:Y:S04]  /*1d70*/  LDS R48, [R6+0x2280] ;  /* 0x0022800006307984 */ /* 0x000e680000000800 */
[----:B------:R-:W3:Y:S01]  /*1d80*/  LDS R28, [R6+0x2300] ;  /* 0x00230000061c7984 */ /* 0x000ee20000000800 */
[----:B--2---:R-:W-:-:S03]  /*1d90*/  FFMA R49, R16, R49, R22 ;  /* 0x0000003110317223 */ /* 0x004fc60000000016 */
[----:B------:R-:W2:Y:S01]  /*1da0*/  LDS R22, [R6+0x2380] ;  /* 0x0023800006167984 */ /* 0x000ea20000000800 */
[C---:B------:R-:W-:Y:S01]  /*1db0*/  FFMA R26, R16.reuse, R47, R53 ;  /* 0x0000002f101a7223 */ /* 0x040fe20000000035 */
[----:B------:R-:W-:Y:S01]  /*1dc0*/  FFMA R38, R16, R21, R38 ;  /* 0x0000001510267223 */ /* 0x000fe20000000026 */
[C---:B0-----:R-:W-:Y:S01]  /*1dd0*/  FFMA R51, R20.reuse, R9, R51 ;  /* 0x0000000914337223 */ /* 0x041fe20000000033 */
[C---:B------:R-:W-:Y:S01]  /*1de0*/  FFMA R52, R20.reuse, R13, R52 ;  /* 0x0000000d14347223 */ /* 0x040fe20000000034 */
[C---:B------:R-:W-:Y:S01]  /*1df0*/  FFMA R21, R20.reuse, R17, R26 ;  /* 0x0000001114157223 */ /* 0x040fe2000000001a */
[----:B------:R-:W-:Y:S01]  /*1e00*/  FFMA R50, R20, R29, R50 ;  /* 0x0000001d14327223 */ /* 0x000fe20000000032 */
[----:B------:R-:W0:Y:S01]  /*1e10*/  LDS R26, [R6+0x2400] ;  /* 0x00240000061a7984 */ /* 0x000e220000000800 */
[----:B------:R-:W-:Y:S01]  /*1e20*/  FFMA R46, R16, R45, R43 ;  /* 0x0000002d102e7223 */ /* 0x000fe2000000002b */
[C---:B-1----:R-:W-:Y:S01]  /*1e30*/  FFMA R20, R48.reuse, R9, R25 ;  /* 0x0000000930147223 */ /* 0x042fe20000000019 */
[----:B------:R-:W-:Y:S01]  /*1e40*/  FFMA R53, R48, R29, R12 ;  /* 0x0000001d30357223 */ /* 0x000fe2000000000c */
[----:B------:R-:W1:Y:S01]  /*1e50*/  LDS R47, [R6+0x2480] ;  /* 0x00248000062f7984 */ /* 0x000e620000000800 */
[----:B---3--:R-:W-:-:S03]  /*1e60*/  FFMA R12, R28, R9, R23 ;  /* 0x000000091c0c7223 */ /* 0x008fc60000000017 */
[----:B------:R-:W3:Y:S01]  /*1e70*/  LDS R25, [R6+0x2500] ;  /* 0x0025000006197984 */ /* 0x000ee20000000800 */
[C---:B------:R-:W-:Y:S01]  /*1e80*/  FFMA R45, R28.reuse, R13, R44 ;  /* 0x0000000d1c2d7223 */ /* 0x040fe2000000002c */
[C---:B------:R-:W-:Y:S02]  /*1e90*/  FFMA R43, R28.reuse, R29, R8 ;  /* 0x0000001d1c2b7223 */ /* 0x040fe40000000008 */
[----:B------:R-:W4:Y:S01]  /*1ea0*/  LDS R23, [R6+0x2580] ;  /* 0x0025800006177984 */ /* 0x000f220000000800 */
[----:B------:R-:W-:-:S03]  /*1eb0*/  FFMA R27, R28, R17, R46 ;  /* 0x000000111c1b7223 */ /* 0x000fc6000000002e */
[----:B------:R-:W5:Y:S04]  /*1ec0*/  LDS R16, [R6+0x2600] ;  /* 0x0026000006107984 */ /* 0x000f680000000800 */
[----:B------:R-:W5:Y:S04]  /*1ed0*/  LDS R8, [R6+0x2680] ;  /* 0x0026800006087984 */ /* 0x000f680000000800 */
[----:B------:R-:W5:Y:S01]  /*1ee0*/  LDS R46, [R6+0x2700] ;  /* 0x00270000062e7984 */ /* 0x000f620000000800 */
[C---:B--2---:R-:W-:Y:S01]  /*1ef0*/  FFMA R28, R22.reuse, R9, R41 ;  /* 0x00000009161c7223 */ /* 0x044fe20000000029 */
[----:B------:R-:W-:-:S02]  /*1f00*/  FFMA R41, R22, R13, R40 ;  /* 0x0000000d16297223 */ /* 0x000fc40000000028 */
[----:B------:R-:W2:Y:S01]  /*1f10*/  LDS R40, [R6+0x2780] ;  /* 0x0027800006287984 */ /* 0x000ea20000000800 */
[C---:B------:R-:W-:Y:S01]  /*1f20*/  FFMA R24, R48.reuse, R13, R24 ;  /* 0x0000000d30187223 */ /* 0x040fe20000000018 */
[----:B------:R-:W-:Y:S01]  /*1f30*/  FFMA R49, R48, R17, R49 ;  /* 0x0000001130317223 */ /* 0x000fe20000000031 */
        /* <DEDUP_REMOVED lines=8> */
[----:B------:R-:W-:Y:S01]  /*1fc0*/  FFMA R22, R47, R18, R49 ;  /* 0x000000122f167223 */ /* 0x000fe20000000031 */
[C---:B---3--:R-:W-:Y:S01]  /*1fd0*/  FFMA R13, R25.reuse, R10, R12 ;  /* 0x0000000a190d7223 */ /* 0x048fe2000000000c */
[C---:B------:R-:W-:Y:S01]  /*1fe0*/  FFMA R12, R25.reuse, R14, R45 ;  /* 0x0000000e190c7223 */ /* 0x040fe2000000002d */
[C---:B------:R-:W-:Y:S01]  /*1ff0*/  FFMA R44, R25.reuse, R30, R43 ;  /* 0x0000001e192c7223 */ /* 0x040fe2000000002b */
[----:B------:R-:W-:Y:S01]  /*2000*/  FFMA R20, R25, R18, R27 ;  /* 0x0000001219147223 */ /* 0x000fe2000000001b */
[----:B----4-:R-:W-:Y:S01]  /*2010*/  FFMA R9, R23, R10, R28 ;  /* 0x0000000a17097223 */ /* 0x010fe2000000001c */
[----:B------:R-:W-:Y:S01]  /*2020*/  FFMA R38, R47, R30, R53 ;  /* 0x0000001e2f267223 */ /* 0x000fe20000000035 */
[C---:B------:R-:W-:Y:S01]  /*2030*/  FFMA R42, R23.reuse, R14, R41 ;  /* 0x0000000e172a7223 */ /* 0x040fe20000000029 */
[C---:B------:R-:W-:Y:S01]  /*2040*/  FFMA R48, R23.reuse, R30, R29 ;  /* 0x0000001e17307223 */ /* 0x040fe2000000001d */
[----:B------:R-:W-:Y:S01]  /*2050*/  FFMA R28, R23, R18, R17 ;  /* 0x00000012171c7223 */ /* 0x000fe20000000011 */
[C---:B-----5:R-:W-:Y:S01]  /*2060*/  FFMA R51, R16.reuse, R11, R51 ;  /* 0x0000000b10337223 */ /* 0x060fe20000000033 */
[C---:B------:R-:W-:Y:S01]  /*2070*/  FFMA R43, R16.reuse, R15, R52 ;  /* 0x0000000f102b7223 */ /* 0x040fe20000000034 */
        /* <DEDUP_REMOVED lines=10> */
[----:B------:R-:W-:Y:S04]  /*2120*/  LDS.128 R24, [R3+0x50] ;  /* 0x0000500003187984 */ /* 0x000fe80000000c00 */
[----:B------:R-:W0:Y:S01]  /*2130*/  LDS R13, [R6+0x2980] ;  /* 0x00298000060d7984 */ /* 0x000e220000000800 */
[C---:B--2---:R-:W-:Y:S01]  /*2140*/  FFMA R18, R40.reuse, R11, R9 ;  /* 0x0000000b28127223 */ /* 0x044fe20000000009 */
[C---:B------:R-:W-:Y:S01]  /*2150*/  FFMA R42, R40.reuse, R15, R42 ;  /* 0x0000000f282a7223 */ /* 0x040fe2000000002a */
[C---:B------:R-:W-:Y:S01]  /*2160*/  FFMA R48, R40.reuse, R31, R48 ;  /* 0x0000001f28307223 */ /* 0x040fe20000000030 */
[----:B------:R-:W1:Y:S01]  /*2170*/  LDS R47, [R6+0x2800] ;  /* 0x00280000062f7984 */ /* 0x000e620000000800 */
[----:B------:R-:W-:-:S03]  /*2180*/  FFMA R40, R40, R19, R28 ;  /* 0x0000001328287223 */ /* 0x000fc6000000001c */
[----:B------:R-:W2:Y:S04]  /*2190*/  LDS.128 R20, [R3+0x1050] ;  /* 0x0010500003147984 */ /* 0x000ea80000000c00 */
[----:B------:R-:W3:Y:S04]  /*21a0*/  LDS.128 R8, [R3+0x2050] ;  /* 0x0020500003087984 */ /* 0x000ee80000000c00 */
[----:B------:R-:W4:Y:S04]  /*21b0*/  LDS R45, [R6+0x2880] ;  /* 0x00288000062d7984 */ /* 0x000f280000000800 */
[----:B------:R-:W5:Y:S04]  /*21c0*/  LDS R49, [R6+0x2900] ;  /* 0x0029000006317984 */ /* 0x000f680000000800 */
[----:B------:R-:W5:Y:S04]  /*21d0*/  LDS.128 R28, [R3+0x3050] ;  /* 0x00305000031c7984 */ /* 0x000f680000000c00 */
[----:B------:R-:W-:Y:S01]  /*21e0*/  LDS R15, [R6+0x2d00] ;  /* 0x002d0000060f7984 */ /* 0x000fe20000000800 */
[C---:B0-----:R-:W-:Y:S01]  /*21f0*/  FFMA R19, R24.reuse, R13, R18 ;  /* 0x0000000d18137223 */ /* 0x041fe20000000012 */
[-C--:B-1----:R-:W-:Y:S01]  /*2200*/  FFMA R51, R24, R47.reuse, R51 ;  /* 0x0000002f18337223 */ /* 0x082fe20000000033 */
[----:B--2---:R-:W-:-:S02]  /*2210*/  FFMA R50, R20, R47, R43 ;  /* 0x0000002f14327223 */ /* 0x004fc4000000002b */
[----:B------:R-:W0:Y:S01]  /*2220*/  LDS R43, [R6+0x2a80] ;  /* 0x002a8000062b7984 */ /* 0x000e220000000800 */
[----:B---3--:R-:W-:-:S03]  /*2230*/  FFMA R18, R8, R47, R41 ;  /* 0x0000002f08127223 */ /* 0x008fc60000000029 */
[----:B------:R-:W1:Y:S01]  /*2240*/  LDS R41, [R6+0x2a00] ;  /* 0x002a000006297984 */ /* 0x000e620000000800 */
[-C--:B----4-:R-:W-:Y:S01]  /*2250*/  FFMA R52, R24, R45.reuse, R52 ;  /* 0x0000002d18347223 */ /* 0x090fe20000000034 */
[----:B------:R-:W-:Y:S01]  /*2260*/  FFMA R38, R8, R45, R38 ;  /* 0x0000002d08267223 */ /* 0x000fe20000000026 */
[-C--:B-----5:R-:W-:Y:S01]  /*2270*/  FFMA R14, R24, R49.reuse, R14 ;  /* 0x00000031180e7223 */ /* 0x0a0fe2000000000e */
[C---:B------:R-:W-:Y:S01]  /*2280*/  FFMA R44, R8.reuse, R49, R44 ;  /* 0x00000031082c7223 */ /* 0x040fe2000000002c */
[----:B------:R-:W-:Y:S01]  /*2290*/  FFMA R24, R8, R13, R48 ;  /* 0x0000000d08187223 */ /* 0x000fe20000000030 */
[----:B------:R-:W-:Y:S01]  /*22a0*/  FFMA R47, R28, R47, R17 ;  /* 0x0000002f1c2f7223 */ /* 0x000fe20000000011 */
[----:B------:R-:W2:Y:S04]  /*22b0*/  LDS R8, [R6+0x2b80] ;  /* 0x002b800006087984 */ /* 0x000ea80000000800 */
[----:B------:R-:W3:Y:S01]  /*22c0*/  LDS R17, [R6+0x2b00] ;  /* 0x002b000006117984 */ /* 0x000ee20000000800 */
[-C--:B------:R-:W-:Y:S01]  /*22d0*/  FFMA R12, R20, R49.reuse, R12 ;  /* 0x00000031140c7223 */ /* 0x080fe2000000000c */
[----:B------:R-:W-:Y:S01]  /*22e0*/  FFMA R46, R28, R49, R46 ;  /* 0x000000311c2e7223 */ /* 0x000fe2000000002e */
[-C--:B------:R-:W-:Y:S01]  /*22f0*/  FFMA R42, R20, R13.reuse, R42 ;  /* 0x0000000d142a7223 */ /* 0x080fe2000000002a */
[----:B------:R-:W-:Y:S01]  /*2300*/  FFMA R40, R28, R13, R40 ;  /* 0x0000000d1c287223 */ /* 0x000fe20000000028 */
[----:B------:R-:W4:Y:S01]  /*2310*/  LDS R49, [R6+0x2c00] ;  /* 0x002c000006317984 */ /* 0x000f220000000800 */
[----:B------:R-:W-:-:S03]  /*2320*/  FFMA R16, R20, R45, R16 ;  /* 0x0000002d14107223 */ /* 0x000fc60000000010 */
[----:B------:R-:W5:Y:S01]  /*2330*/  LDS R48, [R6+0x2c80] ;  /* 0x002c800006307984 */ /* 0x000f620000000800 */
[----:B------:R-:W-:-:S03]  /*2340*/  FFMA R45, R28, R45, R53 ;  /* 0x0000002d1c2d7223 */ /* 0x000fc60000000035 */
[----:B------:R-:W5:Y:S04]  /*2350*/  LDS R13, [R6+0x2d80] ;  /* 0x002d8000060d7984 */ /* 0x000f680000000800 */
[----:B------:R-:W5:Y:S01]  /*2360*/  LDS R28, [R6+0x2e00] ;  /* 0x002e0000061c7984 */ /* 0x000f620000000800 */
[C---:B0-----:R-:W-:Y:S01]  /*2370*/  FFMA R52, R43.reuse, R25, R52 ;  /* 0x000000192b347223 */ /* 0x041fe20000000034 */
[----:B------:R-:W-:Y:S01]  /*2380*/  FFMA R38, R43, R9, R38 ;  /* 0x000000092b267223 */ /* 0x000fe20000000026 */
[C---:B-1----:R-:W-:Y:S01]  /*2390*/  FFMA R20, R41.reuse, R25, R51 ;  /* 0x0000001929147223 */ /* 0x042fe20000000033 */
[C---:B------:R-:W-:Y:S01]  /*23a0*/  FFMA R53, R41.reuse, R9, R18 ;  /* 0x0000000929357223 */ /* 0x040fe20000000012 */
[C---:B------:R-:W-:Y:S01]  /*23b0*/  FFMA R50, R41.reuse, R21, R50 ;  /* 0x0000001529327223 */ /* 0x040fe20000000032 */
[----:B------:R-:W-:Y:S01]  /*23c0*/  FFMA R18, R41, R29, R47 ;  /* 0x0000001d29127223 */ /* 0x000fe2000000002f */
[C---:B------:R-:W-:Y:S01]  /*23d0*/  FFMA R41, R43.reuse, R21, R16 ;  /* 0x000000152b297223 */ /* 0x040fe20000000010 */
[----:B------:R-:W-:Y:S01]  /*23e0*/  FFMA R16, R43, R29, R45 ;  /* 0x0000001d2b107223 */ /* 0x000fe2000000002d */
[C---:B--2---:R-:W-:Y:S01]  /*23f0*/  FFMA R43, R8.reuse, R9, R24 ;  /* 0x00000009082b7223 */ /* 0x044fe20000000018 */
[C---:B------:R-:W-:Y:S01]  /*2400*/  FFMA R45, R8.reuse, R29, R40 ;  /* 0x0000001d082d7223 */ /* 0x040fe20000000028 */
[C---:B---3--:R-:W-:Y:S01]  /*2410*/  FFMA R51, R17.reuse, R21, R12 ;  /* 0x0000001511337223 */ /* 0x048fe2000000000c */
[C---:B------:R-:W-:Y:S01]  /*2420*/  FFMA R12, R8.reuse, R25, R19 ;  /* 0x00000019080c7223 */ /* 0x040fe20000000013 */
[----:B------:R-:W-:Y:S01]  /*2430*/  FFMA R19, R8, R21, R42 ;  /* 0x0000001508137223 */ /* 0x000fe2000000002a */
[C---:B------:R-:W-:Y:S01]  /*2440*/  FFMA R47, R17.reuse, R9, R44 ;  /* 0x00000009112f7223 */ /* 0x040fe2000000002c */
[----:B------:R-:W0:Y:S04]  /*2450*/  LDS R42, [R6+0x2e80] ;  /* 0x002e8000062a7984 */ /* 0x000e280000000800 */
[----:B------:R-:W1:Y:S04]  /*2460*/  LDS R8, [R6+0x2f00] ;  /* 0x002f000006087984 */ /* 0x000e680000000800 */
[----:B------:R-:W2:Y:S01]  /*2470*/  LDS R44, [R6+0x2f80] ;  /* 0x002f8000062c7984 */ /* 0x000ea20000000800 */
[C---:B------:R-:W-:Y:S01]  /*2480*/  FFMA R14, R17.reuse, R25, R14 ;  /* 0x00000019110e7223 */ /* 0x040fe2000000000e */
[----:B------:R-:W-:Y:S01]  /*2490*/  FFMA R17, R17, R29, R46 ;  /* 0x0000001d11117223 */ /* 0x000fe2000000002e */
[C---:B----4-:R-:W-:Y:S01]  /*24a0*/  FFMA R25, R49.reuse, R26, R20 ;  /* 0x0000001a31197223 */ /* 0x050fe20000000014 */
[C---:B------:R-:W-:Y:S01]  /*24b0*/  FFMA R50, R49.reuse, R22, R50 ;  /* 0x0000001631327223 */ /* 0x040fe20000000032 */
[C---:B------:R-:W-:Y:S01]  /*24c0*/  FFMA R53, R49.reuse, R10, R53 ;  /* 0x0000000a31357223 */ /* 0x040fe20000000035 */
[C---:B-----5:R-:W-:Y:S01]  /*24d0*/  FFMA R52, R48.reuse, R26, R52 ;  /* 0x0000001a30347223 */ /* 0x060fe20000000034 */
[C---:B------:R-:W-:Y:S01]  /*24e0*/  FFMA R41, R48.reuse, R22, R41 ;  /* 0x0000001630297223 */ /* 0x040fe20000000029 */
[C---:B------:R-:W-:Y:S01]  /*24f0*/  FFMA R38, R48.reuse, R10, R38 ;  /* 0x0000000a30267223 */ /* 0x040fe20000000026 */
[-C--:B------:R-:W-:Y:S01]  /*2500*/  FFMA R49, R49, R30.reuse, R18 ;  /* 0x0000001e31317223 */ /* 0x080fe20000000012 */
[----:B------:R-:W-:Y:S01]  /*2510*/  FFMA R48, R48, R30, R16 ;  /* 0x0000001e30307223 */ /* 0x000fe20000000010 */
[C---:B------:R-:W-:Y:S01]  /*2520*/  FFMA R46, R15.reuse, R10, R47 ;  /* 0x0000000a0f2e7223 */ /* 0x040fe2000000002f */
[----:B------:R-:W-:Y:S01]  /*2530*/  FFMA R20, R15, R30, R17 ;  /* 0x0000001e0f147223 */ /* 0x000fe20000000011 */
[C---:B------:R-:W-:Y:S01]  /*2540*/  FFMA R24, R13.reuse, R22, R19 ;  /* 0x000000160d187223 */ /* 0x040fe20000000013 */
[----:B------:R-:W-:Y:S01]  /*2550*/  FFMA R40, R13, R10, R43 ;  /* 0x0000000a0d287223 */ /* 0x000fe2000000002b */
[----:B------:R-:W-:Y:S01]  /*2560*/  FFMA R21, R15, R22, R51 ;  /* 0x000000160f157223 */ /* 0x000fe20000000033 */
[----:B------:R-:W-:Y:S01]  /*2570*/  FFMA R10, R13, R30, R45 ;  /* 0x0000001e0d0a7223 */ /* 0x000fe2000000002d */
[----:B------:R-:W-:Y:S01]  /*2580*/  LDS R47, [R6+0x3000] ;  /* 0x00300000062f7984 */ /* 0x000fe20000000800 */
[-C--:B------:R-:W-:Y:S01]  /*2590*/  FFMA R29, R15, R26.reuse, R14 ;  /* 0x0000001a0f1d7223 */ /* 0x080fe2000000000e */
[----:B------:R-:W-:-:S02]  /*25a0*/  FFMA R9, R13, R26, R12 ;  /* 0x0000001a0d097223 */ /* 0x000fc4000000000c */
[----:B------:R-:W3:Y:S04]  /*25b0*/  LDS.128 R16, [R3+0x60] ;  /* 0x0000600003107984 */ /* 0x000ee80000000c00 */
[----:B------:R-:W4:Y:S04]  /*25c0*/  LDS R43, [R6+0x3180] ;  /* 0x00318000062b7984 */ /* 0x000f280000000800 */
[----:B------:R-:W5:Y:S04]  /*25d0*/  LDS R51, [R6+0x3080] ;  /* 0x0030800006337984 */ /* 0x000f680000000800 */
[----:B------:R-:W5:Y:S04]  /*25e0*/  LDS R45, [R6+0x3100] ;  /* 0x00310000062d7984 */ /* 0x000f680000000800 */
[----:B------:R-:W5:Y:S01]  /*25f0*/  LDS.128 R12, [R3+0x1060] ;  /* 0x00106000030c7984 */ /* 0x000f620000000c00 */
[C---:B------:R-:W-:Y:S01]  /*2600*/  FFMA R25, R28.reuse, R27, R25 ;  /* 0x0000001b1c197223 */ /* 0x040fe20000000019 */
[C---:B------:R-:W-:Y:S01]  /*2610*/  FFMA R50, R28.reuse, R23, R50 ;  /* 0x000000171c327223 */ /* 0x040fe20000000032 */
[C---:B------:R-:W-:Y:S01]  /*2620*/  FFMA R53, R28.reuse, R11, R53 ;  /* 0x0000000b1c357223 */ /* 0x040fe20000000035 */
[-C--:B------:R-:W-:Y:S01]  /*2630*/  FFMA R49, R28, R31.reuse, R49 ;  /* 0x0000001f1c317223 */ /* 0x080fe20000000031 */
[C---:B0-----:R-:W-:Y:S01]  /*2640*/  FFMA R26, R42.reuse, R31, R48 ;  /* 0x0000001f2a1a7223 */ /* 0x041fe20000000030 */
[C---:B------:R-:W-:Y:S01]  /*2650*/  FFMA R52, R42.reuse, R27, R52 ;  /* 0x0000001b2a347223 */ /* 0x040fe20000000034 */
[C---:B------:R-:W-:Y:S01]  /*2660*/  FFMA R28, R42.reuse, R23, R41 ;  /* 0x000000172a1c7223 */ /* 0x040fe20000000029 */
[----:B------:R-:W-:Y:S01]  /*2670*/  FFMA R38, R42, R11, R38 ;  /* 0x0000000b2a267223 */ /* 0x000fe20000000026 */
[-C--:B-1----:R-:W-:Y:S01]  /*2680*/  FFMA R48, R8, R27.reuse, R29 ;  /* 0x0000001b08307223 */ /* 0x082fe2000000001d */
[C---:B--2---:R-:W-:Y:S01]  /*2690*/  FFMA R30, R44.reuse, R27, R9 ;  /* 0x0000001b2c1e7223 */ /* 0x044fe20000000009 */
[C---:B------:R-:W-:Y:S01]  /*26a0*/  FFMA R24, R44.reuse, R23, R24 ;  /* 0x000000172c187223 */ /* 0x040fe20000000018 */
[----:B------:R-:W-:Y:S01]  /*26b0*/  FFMA R40, R44, R11, R40 ;  /* 0x0000000b2c287223 */ /* 0x000fe20000000028 */
[C---:B------:R-:W-:Y:S01]  /*26c0*/  FFMA R42, R8.reuse, R23, R21 ;  /* 0x00000017082a7223 */ /* 0x040fe20000000015 */
[C---:B------:R-:W-:Y:S01]  /*26d0*/  FFMA R46, R8.reuse, R11, R46 ;  /* 0x0000000b082e7223 */ /* 0x040fe2000000002e */
[-C--:B------:R-:W-:Y:S01]  /*26e0*/  FFMA R29, R8, R31.reuse, R20 ;  /* 0x0000001f081d7223 */ /* 0x080fe20000000014 */
[----:B------:R-:W-:Y:S01]  /*26f0*/  FFMA R44, R44, R31, R10 ;  /* 0x0000001f2c2c7223 */ /* 0x000fe2000000000a */
[----:B------:R-:W-:Y:S04]  /*2700*/  LDS.128 R20, [R3+0x3060] ;  /* 0x0030600003147984 */ /* 0x000fe80000000c00 */
[----:B------:R-:W0:Y:S01]  /*2710*/  LDS.128 R8, [R3+0x2060] ;  /* 0x0020600003087984 */ /* 0x000e220000000c00 */
[C---:B---3--:R-:W-:Y:S01]  /*2720*/  FFMA R27, R16.reuse, R47, R25 ;  /* 0x0000002f101b7223 */ /* 0x048fe20000000019 */
[----:B----4-:R-:W-:-:S02]  /*2730*/  FFMA R31, R16, R43, R30 ;  /* 0x0000002b101f7223 */ /* 0x010fc4000000001e */
[----:B------:R-:W1:Y:S01]  /*2740*/  LDS R30, [R6+0x3200] ;  /* 0x00320000061e7984 */ /* 0x000e620000000800 */
[----:B-----5:R-:W-:-:S03]  /*2750*/  FFMA R25, R16, R51, R52 ;  /* 0x0000003310197223 */ /* 0x020fc60000000034 */
[----:B------:R-:W-:Y:S01]  /*2760*/  LDS R52, [R6+0x3300] ;  /* 0x0033000006347984 */ /* 0x000fe20000000800 */
[----:B------:R-:W-:Y:S01]  /*2770*/  FFMA R41, R16, R45, R48 ;  /* 0x0000002d10297223 */ /* 0x000fe20000000030 */
[C---:B------:R-:W-:Y:S01]  /*2780*/  FFMA R50, R12.reuse, R47, R50 ;  /* 0x0000002f0c327223 */ /* 0x040fe20000000032 */
[C---:B------:R-:W-:Y:S01]  /*2790*/  FFMA R28, R12.reuse, R51, R28 ;  /* 0x000000330c1c7223 */ /* 0x040fe2000000001c */
[C---:B------:R-:W-:Y:S01]  /*27a0*/  FFMA R42, R12.reuse, R45, R42 ;  /* 0x0000002d0c2a7223 */ /* 0x040fe2000000002a */
[----:B------:R-:W-:Y:S02]  /*27b0*/  FFMA R16, R12, R43, R24 ;  /* 0x0000002b0c107223 */ /* 0x000fe40000000018 */
[----:B------:R-:W2:Y:S01]  /*27c0*/  LDS R12, [R6+0x3280] ;  /* 0x00328000060c7984 */ /* 0x000ea20000000800 */
[C---:B0-----:R-:W-:Y:S01]  /*27d0*/  FFMA R48, R8.reuse, R47, R53 ;  /* 0x0000002f08307223 */ /* 0x041fe20000000035 */
[C---:B------:R-:W-:Y:S01]  /*27e0*/  FFMA R38, R8.reuse, R51, R38 ;  /* 0x0000003308267223 */ /* 0x040fe20000000026 */
[C---:B------:R-:W-:Y:S01]  /*27f0*/  FFMA R46, R8.reuse, R45, R46 ;  /* 0x0000002d082e7223 */ /* 0x040fe2000000002e */
[----:B------:R-:W-:-:S02]  /*2800*/  FFMA R40, R8, R43, R40 ;  /* 0x0000002b08287223 */ /* 0x000fc40000000028 */
[----:B------:R-:W0:Y:S01]  /*2810*/  LDS R8, [R6+0x3380] ;  /* 0x0033800006087984 */ /* 0x000e220000000800 */
[C---:B------:R-:W-:Y:S01]  /*2820*/  FFMA R29, R20.reuse, R45, R29 ;  /* 0x0000002d141d7223 */ /* 0x040fe2000000001d */
[C---:B------:R-:W-:Y:S02]  /*2830*/  FFMA R24, R20.reuse, R47, R49 ;  /* 0x0000002f14187223 */ /* 0x040fe40000000031 */
[----:B------:R-:W3:Y:S01]  /*2840*/  LDS R45, [R6+0x3400] ;  /* 0x00340000062d7984 */ /* 0x000ee20000000800 */
[----:B------:R-:W-:Y:S01]  /*2850*/  FFMA R51, R20, R51, R26 ;  /* 0x0000003314337223 */ /* 0x000fe2000000001a */
[C---:B-1----:R-:W-:Y:S02]  /*2860*/  FFMA R26, R30.reuse, R17, R27 ;  /* 0x000000111e1a7223 */ /* 0x042fe4000000001b */
[----:B------:R-:W1:Y:S01]  /*2870*/  LDS R49, [R6+0x3480] ;  /* 0x0034800006317984 */ /* 0x000e620000000800 */
[C---:B------:R-:W-:Y:S01]  /*2880*/  FFMA R50, R30.reuse, R13, R50 ;  /* 0x0000000d1e327223 */ /* 0x040fe20000000032 */
[C---:B------:R-:W-:Y:S01]  /*2890*/  FFMA R48, R30.reuse, R9, R48 ;  /* 0x000000091e307223 */ /* 0x040fe20000000030 */
[----:B------:R-:W-:Y:S01]  /*28a0*/  FFMA R30, R30, R21, R24 ;  /* 0x000000151e1e7223 */ /* 0x000fe20000000018 */
[----:B------:R-:W4:Y:S01]  /*28b0*/  LDS R27, [R6+0x3500] ;  /* 0x00350000061b7984 */ /* 0x000f220000000800 */
[----:B------:R-:W-:-:S03]  /*28c0*/  FFMA R44, R20, R43, R44 ;  /* 0x0000002b142c7223 */ /* 0x000fc6000000002c */
[----:B------:R-:W5:Y:S01]  /*28d0*/  LDS R20, [R6+0x3600] ;  /* 0x0036000006147984 */ /* 0x000f620000000800 */
[C---:B--2---:R-:W-:Y:S01]  /*28e0*/  FFMA R24, R12.reuse, R17, R25 ;  /* 0x000000110c187223 */ /* 0x044fe20000000019 */
[C---:B------:R-:W-:Y:S01]  /*28f0*/  FFMA R28, R12.reuse, R13, R28 ;  /* 0x0000000d0c1c7223 */ /* 0x040fe2000000001c */
[C---:B------:R-:W-:Y:S01]  /*2900*/  FFMA R53, R12.reuse, R9, R38 ;  /* 0x000000090c357223 */ /* 0x040fe20000000026 */
[----:B------:R-:W-:Y:S01]  /*2910*/  FFMA R51, R12, R21, R51 ;  /* 0x000000150c337223 */ /* 0x000fe20000000033 */
[----:B------:R-:W2:Y:S04]  /*2920*/  LDS R25, [R6+0x3580] ;  /* 0x0035800006197984 */ /* 0x000ea80000000800 */
[----:B------:R-:W2:Y:S01]  /*2930*/  LDS R12, [R6+0x3680] ;  /* 0x00368000060c7984 */ /* 0x000ea20000000800 */
[C---:B------:R-:W-:Y:S01]  /*2940*/  FFMA R47, R52.reuse, R13, R42 ;  /* 0x0000000d342f7223 */ /* 0x040fe2000000002a */
[C---:B------:R-:W-:Y:S01]  /*2950*/  FFMA R38, R52.reuse, R17, R41 ;  /* 0x0000001134267223 */ /* 0x040fe20000000029 */
[----:B------:R-:W-:Y:S01]  /*2960*/  FFMA R29, R52, R21, R29 ;  /* 0x00000015341d7223 */ /* 0x000fe2000000001d */
[C---:B0-----:R-:W-:Y:S01]  /*2970*/  FFMA R42, R8.reuse, R17, R31 ;  /* 0x00000011082a7223 */ /* 0x041fe2000000001f */
[C---:B------:R-:W-:Y:S01]  /*2980*/  FFMA R31, R8.reuse, R13, R16 ;  /* 0x0000000d081f7223 */ /* 0x040fe20000000010 */
[C---:B------:R-:W-:Y:S01]  /*2990*/  FFMA R41, R8.reuse, R9, R40 ;  /* 0x0000000908297223 */ /* 0x040fe20000000028 */
[----:B------:R-:W-:Y:S01]  /*29a0*/  FFMA R21, R8, R21, R44 ;  /* 0x0000001508157223 */ /* 0x000fe2000000002c */
[----:B------:R-:W0:Y:S04]  /*29b0*/  LDS R16, [R6+0x3700] ;  /* 0x0037000006107984 */ /* 0x000e280000000800 */
[----:B------:R-:W0:Y:S01]  /*29c0*/  LDS R8, [R6+0x3780] ;  /* 0x0037800006087984 */ /* 0x000e220000000800 */
[C---:B---3--:R-:W-:Y:S01]  /*29d0*/  FFMA R13, R45.reuse, R18, R26 ;  /* 0x000000122d0d7223 */ /* 0x048fe2000000001a */
[C---:B------:R-:W-:Y:S01]  /*29e0*/  FFMA R50, R45.reuse, R14, R50 ;  /* 0x0000000e2d327223 */ /* 0x040fe20000000032 */
[C---:B------:R-:W-:Y:S01]  /*29f0*/  FFMA R48, R45.reuse, R10, R48 ;  /* 0x0000000a2d307223 */ /* 0x040fe20000000030 */
[----:B------:R-:W-:Y:S01]  /*2a00*/  FFMA R30, R45, R22, R30 ;  /* 0x000000162d1e7223 */ /* 0x000fe2000000001e */
[----:B------:R-:W-:Y:S01]  /*2a10*/  FFMA R43, R52, R9, R46 ;  /* 0x00000009342b7223 */ /* 0x000fe2000000002e */
[C---:B-1----:R-:W-:Y:S01]  /*2a20*/  FFMA R45, R49.reuse, R18, R24 ;  /* 0x00000012312d7223 */ /* 0x042fe20000000018 */
[C---:B------:R-:W-:Y:S01]  /*2a30*/  FFMA R26, R49.reuse, R10, R53 ;  /* 0x0000000a311a7223 */ /* 0x040fe20000000035 */
[C---:B------:R-:W-:Y:S01]  /*2a40*/  FFMA R24, R49.reuse, R22, R51 ;  /* 0x0000001631187223 */ /* 0x040fe20000000033 */
[----:B------:R-:W-:Y:S01]  /*2a50*/  FFMA R28, R49, R14, R28 ;  /* 0x0000000e311c7223 */ /* 0x000fe2000000001c */
[C---:B----4-:R-:W-:Y:S01]  /*2a60*/  FFMA R17, R27.reuse, R18, R38 ;  /* 0x000000121b117223 */ /* 0x050fe20000000026 */
[C---:B------:R-:W-:Y:S01]  /*2a70*/  FFMA R40, R27.reuse, R10, R43 ;  /* 0x0000000a1b287223 */ /* 0x040fe2000000002b */
[C---:B------:R-:W-:Y:S01]  /*2a80*/  FFMA R38, R27.reuse, R14, R47 ;  /* 0x0000000e1b267223 */ /* 0x040fe2000000002f */
[----:B------:R-:W-:Y:S01]  /*2a90*/  FFMA R44, R27, R22, R29 ;  /* 0x000000161b2c7223 */ /* 0x000fe2000000001d */
[C---:B-----5:R-:W-:Y:S01]  /*2aa0*/  FFMA R13, R20.reuse, R19, R13 ;  /* 0x00000013140d7223 */ /* 0x060fe2000000000d */
[C---:B--2---:R-:W-:Y:S01]  /*2ab0*/  FFMA R9, R25.reuse, R18, R42 ;  /* 0x0000001219097223 */ /* 0x044fe2000000002a */
        /* <DEDUP_REMOVED lines=11> */
[----:B------:R-:W-:Y:S04]  /*2b70*/  LDS R12, [R6+0x3800] ;  /* 0x00380000060c7984 */ /* 0x000fe80000000800 */
[----:B------:R-:W-:Y:S04]  /*2b80*/  LDS R53, [R6+0x3900] ;  /* 0x0039000006357984 */ /* 0x000fe80000000800 */
[----:B------:R-:W1:Y:S04]  /*2b90*/  LDS.128 R24, [R3+0x70] ;  /* 0x0000700003187984 */ /* 0x000e680000000c00 */
[----:B------:R-:W2:Y:S04]  /*2ba0*/  LDS R20, [R6+0x3980] ;  /* 0x0039800006147984 */ /* 0x000ea80000000800 */
[----:B------:R-:W3:Y:S01]  /*2bb0*/  LDS.128 R28, [R3+0x1070] ;  /* 0x00107000031c7984 */ /* 0x000ee20000000c00 */
[C---:B0-----:R-:W-:Y:S01]  /*2bc0*/  FFMA R22, R16.reuse, R19, R17 ;  /* 0x0000001310167223 */ /* 0x041fe20000000011 */
[C---:B------:R-:W-:Y:S01]  /*2bd0*/  FFMA R38, R16.reuse, R15, R38 ;  /* 0x0000000f10267223 */ /* 0x040fe20000000026 */
[C---:B------:R-:W-:Y:S01]  /*2be0*/  FFMA R40, R16.reuse, R11, R40 ;  /* 0x0000000b10287223 */ /* 0x040fe20000000028 */
[----:B------:R-:W-:Y:S01]  /*2bf0*/  FFMA R44, R16, R23, R44 ;  /* 0x00000017102c7223 */ /* 0x000fe2000000002c */
[----:B------:R-:W-:-:S02]  /*2c00*/  FFMA R48, R8, R19, R9 ;  /* 0x0000001308307223 */ /* 0x000fc40000000009 */
[----:B------:R-:W0:Y:S01]  /*2c10*/  LDS.128 R16, [R3+0x2070] ;  /* 0x0020700003107984 */ /* 0x000e220000000c00 */
[C---:B------:R-:W-:Y:S01]  /*2c20*/  FFMA R15, R8.reuse, R15, R42 ;  /* 0x0000000f080f7223 */ /* 0x040fe2000000002a */
[C---:B------:R-:W-:Y:S01]  /*2c30*/  FFMA R42, R8.reuse, R11, R10 ;  /* 0x0000000b082a7223 */ /* 0x040fe2000000000a */
[----:B------:R-:W-:Y:S02]  /*2c40*/  FFMA R23, R8, R23, R46 ;  /* 0x0000001708177223 */ /* 0x000fe4000000002e */
[----:B------:R-:W4:Y:S01]  /*2c50*/  LDS.128 R8, [R3+0x3070] ;  /* 0x0030700003087984 */ /* 0x000f220000000c00 */
[C---:B-1----:R-:W-:Y:S01]  /*2c60*/  FFMA R46, R24.reuse, R12, R13 ;  /* 0x0000000c182e7223 */ /* 0x042fe2000000000d */
[C---:B------:R-:W-:Y:S01]  /*2c70*/  FFMA R50, R24.reuse, R14, R45 ;  /* 0x0000000e18327223 */ /* 0x040fe2000000002d */
[CC--:B------:R-:W-:Y:S01]  /*2c80*/  FFMA R22, R24.reuse, R53.reuse, R22 ;  /* 0x0000003518167223 */ /* 0x0c0fe20000000016 */
[----:B------:R-:W1:Y:S01]  /*2c90*/  LDS R13, [R6+0x3a00] ;  /* 0x003a0000060d7984 */ /* 0x000e620000000800 */
[----:B--2---:R-:W-:Y:S01]  /*2ca0*/  FFMA R48, R24, R20, R48 ;  /* 0x0000001418307223 */ /* 0x004fe20000000030 */
[C---:B---3--:R-:W-:Y:S01]  /*2cb0*/  FFMA R24, R28.reuse, R12, R21 ;  /* 0x0000000c1c187223 */ /* 0x048fe20000000015 */
[C---:B------:R-:W-:Y:S01]  /*2cc0*/  FFMA R52, R28.reuse, R14, R47 ;  /* 0x0000000e1c347223 */ /* 0x040fe2000000002f */
[CC--:B------:R-:W-:Y:S01]  /*2cd0*/  FFMA R38, R28.reuse, R53.reuse, R38 ;  /* 0x000000351c267223 */ /* 0x0c0fe20000000026 */
[----:B------:R-:W-:Y:S01]  /*2ce0*/  FFMA R28, R28, R20, R15 ;  /* 0x000000141c1c7223 */ /* 0x000fe2000000000f */
[----:B------:R-:W-:Y:S04]  /*2cf0*/  LDS R21, [R6+0x3b80] ;  /* 0x003b800006157984 */ /* 0x000fe80000000800 */
[----:B------:R-:W2:Y:S01]  /*2d00*/  LDS R15, [R6+0x3b00] ;  /* 0x003b0000060f7984 */ /* 0x000ea20000000800 */
[C---:B0-----:R-:W-:Y:S01]  /*2d10*/  FFMA R41, R16.reuse, R12, R41 ;  /* 0x0000000c10297223 */ /* 0x041fe20000000029 */
[C---:B------:R-:W-:Y:S01]  /*2d20*/  FFMA R49, R16.reuse, R14, R49 ;  /* 0x0000000e10317223 */ /* 0x040fe20000000031 */
[C---:B------:R-:W-:Y:S01]  /*2d30*/  FFMA R40, R16.reuse, R53, R40 ;  /* 0x0000003510287223 */ /* 0x040fe20000000028 */
[----:B------:R-:W-:-:S02]  /*2d40*/  FFMA R42, R16, R20, R42 ;  /* 0x00000014102a7223 */ /* 0x000fc4000000002a */
[----:B------:R-:W0:Y:S01]  /*2d50*/  LDS R16, [R6+0x3a80] ;  /* 0x003a800006107984 */ /* 0x000e220000000800 */
[C---:B----4-:R-:W-:Y:S01]  /*2d60*/  FFMA R12, R8.reuse, R12, R43 ;  /* 0x0000000c080c7223 */ /* 0x050fe2000000002b */
[C---:B------:R-:W-:Y:S01]  /*2d70*/  FFMA R14, R8.reuse, R14, R51 ;  /* 0x0000000e080e7223 */ /* 0x040fe20000000033 */
[C---:B------:R-:W-:Y:S01]  /*2d80*/  FFMA R44, R8.reuse, R53, R44 ;  /* 0x00000035082c7223 */ /* 0x040fe2000000002c */
[----:B------:R-:W-:Y:S02]  /*2d90*/  FFMA R8, R8, R20, R23 ;  /* 0x0000001408087223 */ /* 0x000fe40000000017 */
[----:B------:R-:W3:Y:S01]  /*2da0*/  LDS R20, [R6+0x3c80] ;  /* 0x003c800006147984 */ /* 0x000ee20000000800 */
[C---:B-1----:R-:W-:Y:S01]  /*2db0*/  FFMA R23, R13.reuse, R25, R46 ;  /* 0x000000190d177223 */ /* 0x042fe2000000002e */
[C---:B------:R-:W-:Y:S01]  /*2dc0*/  FFMA R43, R13.reuse, R29, R24 ;  /* 0x0000001d0d2b7223 */ /* 0x040fe20000000018 */
[C---:B------:R-:W-:Y:S01]  /*2dd0*/  FFMA R41, R13.reuse, R17, R41 ;  /* 0x000000110d297223 */ /* 0x040fe20000000029 */
[----:B------:R-:W-:Y:S01]  /*2de0*/  FFMA R13, R13, R9, R12 ;  /* 0x000000090d0d7223 */ /* 0x000fe2000000000c */
[----:B------:R-:W-:Y:S04]  /*2df0*/  LDS R24, [R6+0x3e00] ;  /* 0x003e000006187984 */ /* 0x000fe80000000800 */
[----:B------:R-:W1:Y:S01]  /*2e00*/  LDS R12, [R6+0x3c00] ;  /* 0x003c0000060c7984 */ /* 0x000e620000000800 */
[C---:B--2---:R-:W-:Y:S01]  /*2e10*/  FFMA R53, R15.reuse, R25, R22 ;  /* 0x000000190f357223 */ /* 0x044fe20000000016 */
[C---:B------:R-:W-:Y:S01]  /*2e20*/  FFMA R38, R15.reuse, R29, R38 ;  /* 0x0000001d0f267223 */ /* 0x040fe20000000026 */
[C---:B------:R-:W-:Y:S01]  /*2e30*/  FFMA R46, R15.reuse, R17, R40 ;  /* 0x000000110f2e7223 */ /* 0x040fe20000000028 */
[----:B------:R-:W2:Y:S01]  /*2e40*/  LDS R22, [R6+0x3d00] ;  /* 0x003d000006167984 */ /* 0x000ea20000000800 */
[----:B------:R-:W-:-:S03]  /*2e50*/  FFMA R15, R15, R9, R44 ;  /* 0x000000090f0f7223 */ /* 0x000fc6000000002c */
[----:B------:R-:W4:Y:S01]  /*2e60*/  LDS R44, [R6+0x3d80] ;  /* 0x003d8000062c7984 */ /* 0x000f220000000800 */
[C---:B0-----:R-:W-:Y:S01]  /*2e70*/  FFMA R45, R16.reuse, R25, R50 ;  /* 0x00000019102d7223 */ /* 0x041fe20000000032 */
[C---:B------:R-:W-:Y:S01]  /*2e80*/  FFMA R47, R16.reuse, R29, R52 ;  /* 0x0000001d102f7223 */ /* 0x040fe20000000034 */
[C---:B------:R-:W-:Y:S01]  /*2e90*/  FFMA R49, R16.reuse, R17, R49 ;  /* 0x0000001110317223 */ /* 0x040fe20000000031 */
[----:B------:R-:W-:Y:S01]  /*2ea0*/  FFMA R51, R16, R9, R14 ;  /* 0x0000000910337223 */ /* 0x000fe2000000000e */
[----:B------:R-:W0:Y:S04]  /*2eb0*/  LDS R40, [R6+0x3e80] ;  /* 0x003e800006287984 */ /* 0x000e280000000800 */
[----:B------:R-:W5:Y:S04]  /*2ec0*/  LDS R16, [R6+0x3f00] ;  /* 0x003f000006107984 */ /* 0x000f680000000800 */
[----:B------:R-:W5:Y:S01]  /*2ed0*/  LDS R14, [R6+0x3f80] ;  /* 0x003f8000060e7984 */ /* 0x000f620000000800 */
[----:B------:R-:W-:Y:S01]  /*2ee0*/  UIADD3 UR4, UPT, UPT, UR4, 0x20, URZ ;  /* 0x0000002004047890 */ /* 0x000fe2000fffe0ff */
[----:B------:R-:W-:-:S03]  /*2ef0*/  FFMA R25, R21, R25, R48 ;  /* 0x0000001915197223 */ /* 0x000fc60000000030 */
[----:B------:R-:W-:Y:S01]  /*2f00*/  UISETP.GE.AND UP0, UPT, UR4, UR14, UPT ;  /* 0x0000000e0400728c */ /* 0x000fe2000bf06270 */
[C---:B------:R-:W-:Y:S01]  /*2f10*/  FFMA R29, R21.reuse, R29, R28 ;  /* 0x0000001d151d7223 */ /* 0x040fe2000000001c */
[C---:B------:R-:W-:Y:S01]  /*2f20*/  FFMA R17, R21.reuse, R17, R42 ;  /* 0x0000001115117223 */ /* 0x040fe2000000002a */
[----:B------:R-:W-:Y:S01]  /*2f30*/  FFMA R9, R21, R9, R8 ;  /* 0x0000000915097223 */ /* 0x000fe20000000008 */
[C---:B---3--:R-:W-:Y:S01]  /*2f40*/  FFMA R45, R20.reuse, R26, R45 ;  /* 0x0000001a142d7223 */ /* 0x048fe2000000002d */
[C---:B------:R-:W-:Y:S01]  /*2f50*/  FFMA R52, R20.reuse, R18, R49 ;  /* 0x0000001214347223 */ /* 0x040fe20000000031 */
[----:B------:R-:W-:Y:S01]  /*2f60*/  FFMA R42, R20, R10, R51 ;  /* 0x0000000a142a7223 */ /* 0x000fe20000000033 */
[----:B------:R-:W-:Y:S01]  /*2f70*/  MOV R21, UR16 ;  /* 0x0000001000157c02 */ /* 0x000fe20008000f00 */
[C---:B-1----:R-:W-:Y:S01]  /*2f80*/  FFMA R23, R12.reuse, R26, R23 ;  /* 0x0000001a0c177223 */ /* 0x042fe20000000017 */
[C---:B------:R-:W-:Y:S01]  /*2f90*/  FFMA R8, R12.reuse, R30, R43 ;  /* 0x0000001e0c087223 */ /* 0x040fe2000000002b */
[C---:B------:R-:W-:Y:S01]  /*2fa0*/  FFMA R48, R12.reuse, R18, R41 ;  /* 0x000000120c307223 */ /* 0x040fe20000000029 */
[----:B------:R-:W-:Y:S01]  /*2fb0*/  FFMA R28, R12, R10, R13 ;  /* 0x0000000a0c1c7223 */ /* 0x000fe2000000000d */
[-C--:B------:R-:W-:Y:S01]  /*2fc0*/  FFMA R12, R20, R30.reuse, R47 ;  /* 0x0000001e140c7223 */ /* 0x080fe2000000002f */
[C---:B--2---:R-:W-:Y:S01]  /*2fd0*/  FFMA R38, R22.reuse, R30, R38 ;  /* 0x0000001e16267223 */ /* 0x044fe20000000026 */
[C---:B------:R-:W-:Y:S01]  /*2fe0*/  FFMA R50, R22.reuse, R18, R46 ;  /* 0x0000001216327223 */ /* 0x040fe2000000002e */
[C---:B------:R-:W-:Y:S01]  /*2ff0*/  FFMA R15, R22.reuse, R10, R15 ;  /* 0x0000000a160f7223 */ /* 0x040fe2000000000f */
[-C--:B------:R-:W-:Y:S01]  /*3000*/  FFMA R53, R22, R26.reuse, R53 ;  /* 0x0000001a16357223 */ /* 0x080fe20000000035 */
[C---:B----4-:R-:W-:Y:S01]  /*3010*/  FFMA R25, R44.reuse, R26, R25 ;  /* 0x0000001a2c197223 */ /* 0x050fe20000000019 */
[C---:B------:R-:W-:Y:S01]  /*3020*/  FFMA R30, R44.reuse, R30, R29 ;  /* 0x0000001e2c1e7223 */ /* 0x040fe2000000001d */
[C---:B------:R-:W-:Y:S01]  /*3030*/  FFMA R18, R44.reuse, R18, R17 ;  /* 0x000000122c127223 */ /* 0x040fe20000000011 */
[----:B------:R-:W-:Y:S01]  /*3040*/  FFMA R10, R44, R10, R9 ;  /* 0x0000000a2c0a7223 */ /* 0x000fe20000000009 */
[C---:B------:R-:W-:Y:S01]  /*3050*/  FFMA R43, R24.reuse, R11, R28 ;  /* 0x0000000b182b7223 */ /* 0x040fe2000000001c */
[-C--:B------:R-:W-:Y:S01]  /*3060*/  FFMA R17, R24, R27.reuse, R23 ;  /* 0x0000001b18117223 */ /* 0x080fe20000000017 */
[C---:B0-----:R-:W-:Y:S01]  /*3070*/  FFMA R28, R40.reuse, R27, R45 ;  /* 0x0000001b281c7223 */ /* 0x041fe2000000002d */
[C---:B------:R-:W-:Y:S01]  /*3080*/  FFMA R20, R40.reuse, R31, R12 ;  /* 0x0000001f28147223 */ /* 0x040fe2000000000c */
[C---:B------:R-:W-:Y:S01]  /*3090*/  FFMA R52, R40.reuse, R19, R52 ;  /* 0x0000001328347223 */ /* 0x040fe20000000034 */
[----:B------:R-:W-:Y:S01]  /*30a0*/  FFMA R51, R40, R11, R42 ;  /* 0x0000000b28337223 */ /* 0x000fe2000000002a */
[----:B------:R-:W-:Y:S01]  /*30b0*/  LEA R36, R21, R36, 0x5 ;  /* 0x0000002415247211 */ /* 0x000fe200078e28ff */
        /* <DEDUP_REMOVED lines=8> */
[C---:B------:R-:W-:Y:S01]  /*3140*/  FFMA R44, R14.reuse, R19, R18 ;  /* 0x000000130e2c7223 */ /* 0x040fe20000000012 */
[----:B------:R-:W-:Y:S01]  /*3150*/  FFMA R45, R14, R11, R10 ;  /* 0x0000000b0e2d7223 */ /* 0x000fe2000000000a */
[----:B------:R-:W-:-:S02]  /*3160*/  IADD3 R39, PT, PT, R39, 0x20, RZ ;  /* 0x0000002027277810 */ /* 0x000fc40007ffe0ff */
[----:B------:R-:W-:Y:S02]  /*3170*/  IADD3 R37, PT, PT, R37, 0x20, RZ ;  /* 0x0000002025257810 */ /* 0x000fe40007ffe0ff */
[----:B------:R-:W-:Y:S02]  /*3180*/  IADD3 R32, PT, PT, R32, 0x20, RZ ;  /* 0x0000002020207810 */ /* 0x000fe40007ffe0ff */
[----:B------:R-:W-:Y:S02]  /*3190*/  IADD3 R33, PT, PT, R33, 0x20, RZ ;  /* 0x0000002021217810 */ /* 0x000fe40007ffe0ff */
[----:B------:R-:W-:Y:S02]  /*31a0*/  IADD3 R34, PT, PT, R34, 0x20, RZ ;  /* 0x0000002022227810 */ /* 0x000fe40007ffe0ff */
[----:B------:R-:W-:Y:S01]  /*31b0*/  IADD3 R35, PT, PT, R35, 0x20, RZ ;  /* 0x0000002023237810 */ /* 0x000fe20007ffe0ff */
[----:B------:R-:W-:Y:S06]  /*31c0*/  BAR.SYNC.DEFER_BLOCKING 0x0 ;  /* 0x0000000000007b1d */ /* 0x000fec0000010000 */
[----:B------:R-:W-:Y:S05]  /*31d0*/  BRA.U !UP0, `(.L_x_1) ;  /* 0xffffffd108687547 */ /* 0x000fea000b83ffff */
.L_x_0:
[----:B------:R-:W0:Y:S01]  /*31e0*/  S2R R9, SR_TID.Y ;  /* 0x0000000000097919 */ /* 0x000e220000002200 */
[----:B------:R-:W1:Y:S01]  /*31f0*/  LDC.64 R4, c[0x0][0x398] ;  /* 0x0000e600ff047b82 */ /* 0x000e620000000a00 */
[----:B------:R-:W-:Y:S01]  /*3200*/  MOV R0, UR6 ;  /* 0x0000000600007c02 */ /* 0x000fe20008000f00 */
[----:B------:R-:W2:Y:S01]  /*3210*/  S2R R10, SR_TID.X ;  /* 0x00000000000a7919 */ /* 0x000ea20000002100 */
[----:B------:R-:W-:-:S05]  /*3220*/  MOV R7, UR5 ;  /* 0x0000000500077c02 */ /* 0x000fca0008000f00 */
[----:B------:R-:W4:Y:S01]  /*3230*/  LDC.64 R2, c[0x0][0x390] ;  /* 0x0000e400ff027b82 */ /* 0x000f220000000a00 */
[----:B0-----:R-:W-:Y:S02]  /*3240*/  LEA R9, R0, R9, 0x2 ;  /* 0x0000000900097211 */ /* 0x001fe400078e10ff */
[----:B--2---:R-:W-:Y:S02]  /*3250*/  LEA R10, R7, R10, 0x2 ;  /* 0x0000000a070a7211 */ /* 0x004fe400078e10ff */
[CC--:B-1----:R-:W-:Y:S02]  /*3260*/  ISETP.GE.AND P2, PT, R9.reuse, R4.reuse, PT ;  /* 0x000000040900720c */ /* 0x0c2fe40003f46270 */
[C---:B------:R-:W-:Y:S01]  /*3270*/  IADD3 R12, PT, PT, R10.reuse, 0x20, RZ ;  /* 0x000000200a0c7810 */ /* 0x040fe20007ffe0ff */
[CC--:B------:R-:W-:Y:S01]  /*3280*/  IMAD R14, R9.reuse, R5.reuse, R10 ;  /* 0x00000005090e7224 */ /* 0x0c0fe200078e020a */
[----:B------:R-:W-:Y:S02]  /*3290*/  ISETP.GE.AND P1, PT, R9, R4, PT ;  /* 0x000000040900720c */ /* 0x000fe40003f26270 */
[----:B------:R-:W-:Y:S01]  /*32a0*/  IADD3 R0, PT, PT, R10, 0x40, RZ ;  /* 0x000000400a007810 */ /* 0x000fe20007ffe0ff */
[----:B----4-:R-:W-:Y:S01]  /*32b0*/  IMAD.WIDE R6, R14, 0x2, R2 ;  /* 0x000000020e067825 */ /* 0x010fe200078e0202 */
[----:B------:R-:W-:-:S02]  /*32c0*/  ISETP.LT.AND P2, PT, R10, R5, !P2 ;  /* 0x000000050a00720c */ /* 0x000fc40005741270 */
[-C--:B------:R-:W-:Y:S02]  /*32d0*/  ISETP.GE.OR P3, PT, R12, R5.reuse, P1 ;  /* 0x000000050c00720c */ /* 0x080fe40000f66670 */
[----:B------:R-:W-:Y:S02]  /*32e0*/  IADD3 R8, PT, PT, R10, 0x60, RZ ;  /* 0x000000600a087810 */ /* 0x000fe40007ffe0ff */
[-C--:B------:R-:W-:Y:S02]  /*32f0*/  ISETP.GE.OR P5, PT, R0, R5.reuse, P1 ;  /* 0x000000050000720c */ /* 0x080fe40000fa6670 */
[----:B------:R-:W-:-:S05]  /*3300*/  ISETP.GE.OR P1, PT, R8, R5, P1 ;  /* 0x000000050800720c */ /* 0x000fca0000f26670 */
[----:B---3--:R-:W2:Y:S01]  /*3310*/  @P2 LDG.E.U16 R13, desc[UR10][R6.64] ;  /* 0x0000000a060d2981 */ /* 0x008ea2000c1e1500 */
[----:B------:R-:W0:Y:S03]  /*3320*/  @P2 LDC R16, c[0x0][0x3a8] ;  /* 0x0000ea00ff102b82 */ /* 0x000e260000000800 */
[----:B------:R-:W3:Y:S04]  /*3330*/  @!P3 LDG.E.U16 R15, desc[UR10][R6.64+0x40] ;  /* 0x0000400a060fb981 */ /* 0x000ee8000c1e1500 */
[----:B------:R-:W4:Y:S01]  /*3340*/  @!P5 LDG.E.U16 R18, desc[UR10][R6.64+0x80] ;  /* 0x0000800a0612d981 */ /* 0x000f22000c1e1500 */
[----:B------:R-:W1:Y:S03]  /*3350*/  @!P3 LDC R24, c[0x0][0x3a8] ;  /* 0x0000ea00ff18bb82 */ /* 0x000e660000000800 */
[----:B------:R-:W5:Y:S05]  /*3360*/  @!P1 LDG.E.U16 R19, desc[UR10][R6.64+0xc0] ;  /* 0x0000c00a06139981 */ /* 0x000f6a000c1e1500 */
[----:B------:R-:W1:Y:S08]  /*3370*/  @P2 LDC R21, c[0x0][0x3a4] ;  /* 0x0000e900ff152b82 */ /* 0x000e700000000800 */
[----:B------:R-:W5:Y:S08]  /*3380*/  @!P5 LDC R27, c[0x0][0x3a8] ;  /* 0x0000ea00ff1bdb82 */ /* 0x000f700000000800 */
[----:B------:R-:W5:Y:S08]  /*3390*/  @!P3 LDC R25, c[0x0][0x3a4] ;  /* 0x0000e900ff19bb82 */ /* 0x000f700000000800 */
[----:B------:R-:W5:Y:S08]  /*33a0*/  @!P1 LDC R30, c[0x0][0x3a8] ;  /* 0x0000ea00ff1e9b82 */ /* 0x000f700000000800 */
[----:B------:R-:W5:Y:S08]  /*33b0*/  @!P5 LDC R26, c[0x0][0x3a4] ;  /* 0x0000e900ff1adb82 */ /* 0x000f700000000800 */
[----:B------:R-:W5:Y:S01]  /*33c0*/  @!P1 LDC R11, c[0x0][0x3a4] ;  /* 0x0000e900ff0b9b82 */ /* 0x000f620000000800 */
[----:B--2---:R-:W-:-:S02]  /*33d0*/  @P2 HADD2.F32 R13, -RZ, R13.H0_H0 ;  /* 0x2000000dff0d2230 */ /* 0x004fc40000004100 */
[----:B---3--:R-:W-:-:S03]  /*33e0*/  @!P3 HADD2.F32 R15, -RZ, R15.H0_H0 ;  /* 0x2000000fff0fb230 */ /* 0x008fc60000004100 */
[----:B0-----:R-:W-:Y:S01]  /*33f0*/  @P2 FMUL R16, R13, R16 ;  /* 0x000000100d102220 */ /* 0x001fe20000400000 */
[----:B------:R-:W-:Y:S01]  /*3400*/  IADD3 R13, PT, PT, R9, 0x20, RZ ;  /* 0x00000020090d7810 */ /* 0x000fe20007ffe0ff */
[----:B----4-:R-:W-:Y:S02]  /*3410*/  @!P5 HADD2.F32 R18, -RZ, R18.H0_H0 ;  /* 0x20000012ff12d230 */ /* 0x010fe40000004100 */
[----:B-1----:R-:W-:Y:S01]  /*3420*/  @!P3 FMUL R15, R15, R24 ;  /* 0x000000180f0fb220 */ /* 0x002fe20000400000 */
[----:B------:R-:W-:Y:S01]  /*3430*/  @P2 FFMA R16, R17, R21, R16 ;  /* 0x0000001511102223 */ /* 0x000fe20000000010 */
[----:B------:R-:W-:Y:S01]  /*3440*/  ISETP.GE.AND P0, PT, R13, R4, PT ;  /* 0x000000040d00720c */ /* 0x000fe20003f06270 */
[----:B-----5:R-:W-:Y:S02]  /*3450*/  @!P1 HADD2.F32 R19, -RZ, R19.H0_H0 ;  /* 0x20000013ff139230 */ /* 0x020fe40000004100 */
[----:B------:R-:W-:Y:S01]  /*3460*/  @!P5 FMUL R18, R18, R27 ;  /* 0x0000001b1212d220 */ /* 0x000fe20000400000 */
[----:B------:R-:W-:Y:S01]  /*3470*/  @!P3 FFMA R15, R28, R25, R15 ;  /* 0x000000191c0fb223 */ /* 0x000fe2000000000f */
[----:B------:R-:W-:Y:S01]  /*3480*/  @P2 F2FP.F16.F32.PACK_AB R16, RZ, R16 ;  /* 0x00000010ff10223e */ /* 0x000fe200000000ff */
[----:B------:R-:W-:Y:S01]  /*3490*/  @!P1 FMUL R19, R19, R30 ;  /* 0x0000001e13139220 */ /* 0x000fe20000400000 */
[----:B------:R-:W-:-:S02]  /*34a0*/  @!P5 FFMA R18, R41, R26, R18 ;  /* 0x0000001a2912d223 */ /* 0x000fc40000000012 */
[----:B------:R-:W-:Y:S01]  /*34b0*/  @!P3 F2FP.F16.F32.PACK_AB R15, RZ, R15 ;  /* 0x0000000fff0fb23e */ /* 0x000fe200000000ff */
[----:B------:R-:W-:Y:S01]  /*34c0*/  @!P1 FFMA R11, R42, R11, R19 ;  /* 0x0000000b2a0b9223 */ /* 0x000fe20000000013 */
[----:B------:R-:W-:Y:S02]  /*34d0*/  ISETP.GE.OR P4, PT, R10, R5, P0 ;  /* 0x000000050a00720c */ /* 0x000fe40000786670 */
[----:B------:R-:W-:Y:S02]  /*34e0*/  PRMT R13, R16, 0x7610, R13 ;  /* 0x00007610100d7816 */ /* 0x000fe4000000000d */
[----:B------:R-:W-:Y:S02]  /*34f0*/  @!P5 F2FP.F16.F32.PACK_AB R18, RZ, R18 ;  /* 0x00000012ff12d23e */ /* 0x000fe400000000ff */
[----:B------:R-:W-:Y:S01]  /*3500*/  PRMT R19, R15, 0x7610, R19 ;  /* 0x000076100f137816 */ /* 0x000fe20000000013 */
[----:B------:R-:W-:Y:S01]  /*3510*/  @P2 STG.E.U16 desc[UR10][R6.64], R13 ;  /* 0x0000000d06002986 */ /* 0x000fe2000c10150a */
[----:B------:R-:W-:-:S02]  /*3520*/  @!P1 F2FP.F16.F32.PACK_AB R11, RZ, R11 ;  /* 0x0000000bff0b923e */ /* 0x000fc400000000ff */
[-C--:B------:R-:W-:Y:S01]  /*3530*/  LEA R17, R5, R14.reuse, 0x5 ;  /* 0x0000000e05117211 */ /* 0x080fe200078e28ff */
[----:B------:R0:W-:Y:S01]  /*3540*/  @!P3 STG.E.U16 desc[UR10][R6.64+0x40], R19 ;  /* 0x000040130600b986 */ /* 0x0001e2000c10150a */
[----:B------:R-:W-:Y:S01]  /*3550*/  PRMT R21, R18, 0x7610, R21 ;  /* 0x0000761012157816 */ /* 0x000fe20000000015 */
[----:B------:R-:W1:Y:S01]  /*3560*/  @!P4 LDC R24, c[0x0][0x3a8] ;  /* 0x0000ea00ff18cb82 */ /* 0x000e620000000800 */
[----:B------:R-:W-:Y:S01]  /*3570*/  PRMT R27, R11, 0x7610, R27 ;  /* 0x000076100b1b7816 */ /* 0x000fe2000000001b */
[----:B------:R-:W-:Y:S01]  /*3580*/  IMAD.WIDE R16, R17, 0x2, R2 ;  /* 0x0000000211107825 */ /* 0x000fe200078e0202 */
[-C--:B------:R-:W-:Y:S01]  /*3590*/  ISETP.GE.OR P3, PT, R12, R5.reuse, P0 ;  /* 0x000000050c00720c */ /* 0x080fe20000766670 */
[----:B------:R2:W-:Y:S01]  /*35a0*/  @!P5 STG.E.U16 desc[UR10][R6.64+0x80], R21 ;  /* 0x000080150600d986 */ /* 0x0005e2000c10150a */
[-C--:B------:R-:W-:Y:S02]  /*35b0*/  ISETP.GE.OR P2, PT, R0, R5.reuse, P0 ;  /* 0x000000050000720c */ /* 0x080fe40000746670 */
[----:B------:R-:W-:Y:S01]  /*35c0*/  ISETP.GE.OR P0, PT, R8, R5, P0 ;  /* 0x000000050800720c */ /* 0x000fe20000706670 */
[----:B------:R3:W-:Y:S01]  /*35d0*/  @!P1 STG.E.U16 desc[UR10][R6.64+0xc0], R27 ;  /* 0x0000c01b06009986 */ /* 0x0007e2000c10150a */
[----:B0-----:R-:W0:Y:S03]  /*35e0*/  @!P4 LDC R19, c[0x0][0x3a4] ;  /* 0x0000e900ff13cb82 */ /* 0x001e260000000800 */
[----:B------:R-:W4:Y:S04]  /*35f0*/  @!P4 LDG.E.U16 R11, desc[UR10][R16.64] ;  /* 0x0000000a100bc981 */ /* 0x000f28000c1e1500 */
[----:B------:R-:W5:Y:S01]  /*3600*/  @!P3 LDG.E.U16 R13, desc[UR10][R16.64+0x40] ;  /* 0x0000400a100db981 */ /* 0x000f62000c1e1500 */
[----:B------:R-:W0:Y:S03]  /*3610*/  @!P3 LDC R26, c[0x0][0x3a8] ;  /* 0x0000ea00ff1abb82 */ /* 0x000e260000000800 */
[----:B------:R-:W5:Y:S04]  /*3620*/  @!P2 LDG.E.U16 R15, desc[UR10][R16.64+0x80] ;  /* 0x0000800a100fa981 */ /* 0x000f68000c1e1500 */
[----:B------:R-:W5:Y:S01]  /*3630*/  @!P0 LDG.E.U16 R18, desc[UR10][R16.64+0xc0] ;  /* 0x0000c00a10128981 */ /* 0x000f62000c1e1500 */
[----:B------:R-:W-:Y:S01]  /*3640*/  LEA R14, R5, R14, 0x6 ;  /* 0x0000000e050e7211 */ /* 0x000fe200078e30ff */
[----:B------:R-:W0:Y:S08]  /*3650*/  @!P2 LDC R28, c[0x0][0x3a8] ;  /* 0x0000ea00ff1cab82 */ /* 0x000e300000000800 */
[----:B------:R-:W0:Y:S08]  /*3660*/  @!P0 LDC R25, c[0x0][0x3a8] ;  /* 0x0000ea00ff198b82 */ /* 0x000e300000000800 */
[----:B--2---:R-:W2:Y:S08]  /*3670*/  @!P3 LDC R21, c[0x0][0x3a4] ;  /* 0x0000e900ff15bb82 */ /* 0x004eb00000000800 */
[----:B---3--:R-:W3:Y:S08]  /*3680*/  @!P2 LDC R6, c[0x0][0x3a4] ;  /* 0x0000e900ff06ab82 */ /* 0x008ef00000000800 */
[----:B------:R-:W3:Y:S01]  /*3690*/  @!P0 LDC R27, c[0x0][0x3a4] ;  /* 0x0000e900ff1b8b82 */ /* 0x000ee20000000800 */
[----:B----4-:R-:W-:-:S02]  /*36a0*/  @!P4 HADD2.F32 R11, -RZ, R11.H0_H0 ;  /* 0x2000000bff0bc230 */ /* 0x010fc40000004100 */
[----:B-----5:R-:W-:-:S03]  /*36b0*/  @!P3 HADD2.F32 R13, -RZ, R13.H0_H0 ;  /* 0x2000000dff0db230 */ /* 0x020fc60000004100 */
[----:B-1----:R-:W-:Y:S01]  /*36c0*/  @!P4 FMUL R11, R11, R24 ;  /* 0x000000180b0bc220 */ /* 0x002fe20000400000 */
[----:B------:R-:W-:-:S03]  /*36d0*/  @!P2 HADD2.F32 R15, -RZ, R15.H0_H0 ;  /* 0x2000000fff0fa230 */ /* 0x000fc60000004100 */
[----:B0-----:R-:W-:Y:S01]  /*36e0*/  @!P4 FFMA R11, R22, R19, R11 ;  /* 0x00000013160bc223 */ /* 0x001fe2000000000b */
[----:B------:R-:W-:Y:S01]  /*36f0*/  IADD3 R19, PT, PT, R9, 0x40, RZ ;  /* 0x0000004009137810 */ /* 0x000fe20007ffe0ff */
[----:B------:R-:W-:Y:S01]  /*3700*/  @!P3 FMUL R13, R13, R26 ;  /* 0x0000001a0d0db220 */ /* 0x000fe20000400000 */
[----:B------:R-:W-:Y:S02]  /*3710*/  @!P0 HADD2.F32 R18, -RZ, R18.H0_H0 ;  /* 0x20000012ff128230 */ /* 0x000fe40000004100 */
[----:B------:R-:W-:Y:S01]  /*3720*/  @!P2 FMUL R15, R15, R28 ;  /* 0x0000001c0f0fa220 */ /* 0x000fe20000400000 */
[----:B------:R-:W-:Y:S01]  /*3730*/  @!P4 F2FP.F16.F32.PACK_AB R11, RZ, R11 ;  /* 0x0000000bff0bc23e */ /* 0x000fe200000000ff */
[----:B--2---:R-:W-:Y:S01]  /*3740*/  @!P3 FFMA R13, R20, R21, R13 ;  /* 0x00000015140db223 */ /* 0x004fe2000000000d */
[----:B------:R-:W-:Y:S01]  /*3750*/  ISETP.GE.AND P1, PT, R19, R4, PT ;  /* 0x000000041300720c */ /* 0x000fe20003f26270 */
[----:B------:R-:W-:Y:S01]  /*3760*/  @!P0 FMUL R7, R18, R25 ;  /* 0x0000001912078220 */ /* 0x000fe20000400000 */
[----:B---3--:R-:W-:Y:S01]  /*3770*/  @!P2 FFMA R15, R46, R6, R15 ;  /* 0x000000062e0fa223 */ /* 0x008fe2000000000f */
[----:B------:R0:W-:Y:S01]  /*3780*/  @!P4 STG.E.U16 desc[UR10][R16.64], R11 ;  /* 0x0000000b1000c986 */ /* 0x0001e2000c10150a */
[----:B------:R-:W-:Y:S01]  /*3790*/  ISETP.GE.OR P4, PT, R10, R5, P1 ;  /* 0x000000050a00720c */ /* 0x000fe20000f86670 */
[----:B------:R-:W-:Y:S01]  /*37a0*/  @!P0 FFMA R7, R40, R27, R7 ;  /* 0x0000001b28078223 */ /* 0x000fe20000000007 */
[----:B------:R-:W-:-:S02]  /*37b0*/  ISETP.GE.OR P5, PT, R12, R5, P1 ;  /* 0x000000050c00720c */ /* 0x000fc40000fa6670 */
[-C--:B------:R-:W-:Y:S02]  /*37c0*/  ISETP.GE.OR P6, PT, R0, R5.reuse, P1 ;  /* 0x000000050000720c */ /* 0x080fe40000fc6670 */
[----:B------:R-:W-:Y:S02]  /*37d0*/  ISETP.GE.OR P1, PT, R8, R5, P1 ;  /* 0x000000050800720c */ /* 0x000fe40000f26670 */
[----:B------:R-:W-:Y:S02]  /*37e0*/  @!P3 F2FP.F16.F32.PACK_AB R13, RZ, R13 ;  /* 0x0000000dff0db23e */ /* 0x000fe400000000ff */
[----:B------:R-:W-:Y:S02]  /*37f0*/  @!P2 F2FP.F16.F32.PACK_AB R15, RZ, R15 ;  /* 0x0000000fff0fa23e */ /* 0x000fe400000000ff */
[----:B------:R-:W-:Y:S01]  /*3800*/  @!P0 F2FP.F16.F32.PACK_AB R7, RZ, R7 ;  /* 0x00000007ff07823e */ /* 0x000fe200000000ff */
[----:B------:R-:W1:Y:S01]  /*3810*/  @!P4 LDC R20, c[0x0][0x3a8] ;  /* 0x0000ea00ff14cb82 */ /* 0x000e620000000800 */
[----:B------:R-:W-:-:S02]  /*3820*/  PRMT R19, R13, 0x7610, R19 ;  /* 0x000076100d137816 */ /* 0x000fc40000000013 */
[----:B------:R-:W-:Y:S02]  /*3830*/  PRMT R21, R15, 0x7610, R21 ;  /* 0x000076100f157816 */ /* 0x000fe40000000015 */
[----:B------:R-:W-:Y:S01]  /*3840*/  PRMT R26, R7, 0x7610, R26 ;  /* 0x00007610071a7816 */ /* 0x000fe2000000001a */
[----:B------:R-:W-:Y:S01]  /*3850*/  IMAD.WIDE R6, R14, 0x2, R2 ;  /* 0x000000020e067825 */ /* 0x000fe200078e0202 */
[----:B------:R2:W-:Y:S01]  /*3860*/  @!P3 STG.E.U16 desc[UR10][R16.64+0x40], R19 ;  /* 0x000040131000b986 */ /* 0x0005e2000c10150a */
[----:B------:R-:W3:Y:S03]  /*3870*/  @!P5 LDC R22, c[0x0][0x3a8] ;  /* 0x0000ea00ff16db82 */ /* 0x000ee60000000800 */
[----:B------:R4:W-:Y:S04]  /*3880*/  @!P2 STG.E.U16 desc[UR10][R16.64+0x80], R21 ;  /* 0x000080151000a986 */ /* 0x0009e8000c10150a */
[----:B------:R5:W-:Y:S01]  /*3890*/  @!P0 STG.E.U16 desc[UR10][R16.64+0xc0], R26 ;  /* 0x0000c01a10008986 */ /* 0x000be2000c10150a */
[----:B------:R-:W3:Y:S03]  /*38a0*/  @!P6 LDC R24, c[0x0][0x3a8] ;  /* 0x0000ea00ff18eb82 */ /* 0x000ee60000000800 */
[----:B0-----:R-:W3:Y:S04]  /*38b0*/  @!P4 LDG.E.U16 R11, desc[UR10][R6.64] ;  /* 0x0000000a060bc981 */ /* 0x001ee8000c1e1500 */
[----:B------:R-:W3:Y:S01]  /*38c0*/  @!P5 LDG.E.U16 R13, desc[UR10][R6.64+0x40] ;  /* 0x0000400a060dd981 */ /* 0x000ee2000c1e1500 */
[----:B------:R-:W0:Y:S03]  /*38d0*/  @!P1 LDC R25, c[0x0][0x3a8] ;  /* 0x0000ea00ff199b82 */ /* 0x000e260000000800 */
[----:B------:R-:W3:Y:S04]  /*38e0*/  @!P6 LDG.E.U16 R15, desc[UR10][R6.64+0x80] ;  /* 0x0000800a060fe981 */ /* 0x000ee8000c1e1500 */
[----:B------:R-:W3:Y:S01]  /*38f0*/  @!P1 LDG.E.U16 R18, desc[UR10][R6.64+0xc0] ;  /* 0x0000c00a06129981 */ /* 0x000ee2000c1e1500 */
[----:B--2---:R-:W2:Y:S01]  /*3900*/  @!P4 LDC R19, c[0x0][0x3a4] ;  /* 0x0000e900ff13cb82 */ /* 0x004ea20000000800 */
[----:B------:R-:W-:-:S04]  /*3910*/  IADD3 R9, PT, PT, R9, 0x60, RZ ;  /* 0x0000006009097810 */ /* 0x000fc80007ffe0ff */
[----:B------:R-:W-:-:S03]  /*3920*/  ISETP.GE.AND P0, PT, R9, R4, PT ;  /* 0x000000040900720c */ /* 0x000fc60003f06270 */
[----:B----4-:R-:W4:Y:S01]  /*3930*/  @!P5 LDC R21, c[0x0][0x3a4] ;  /* 0x0000e900ff15db82 */ /* 0x010f220000000800 */
[-C--:B------:R-:W-:Y:S02]  /*3940*/  ISETP.GE.OR P3, PT, R10, R5.reuse, P0 ;  /* 0x000000050a00720c */ /* 0x080fe40000766670 */
[----:B------:R-:W-:-:S05]  /*3950*/  ISETP.GE.OR P2, PT, R12, R5, P0 ;  /* 0x000000050c00720c */ /* 0x000fca0000746670 */
[----:B-----5:R-:W5:Y:S08]  /*3960*/  @!P6 LDC R16, c[0x0][0x3a4] ;  /* 0x0000e900ff10eb82 */ /* 0x020f700000000800 */
[----:B------:R-:W5:Y:S08]  /*3970*/  @!P1 LDC R17, c[0x0][0x3a4] ;  /* 0x0000e900ff119b82 */ /* 0x000f700000000800 */
[----:B------:R-:W5:Y:S08]  /*3980*/  @!P2 LDC R10, c[0x0][0x3a8] ;  /* 0x0000ea00ff0aab82 */ /* 0x000f700000000800 */
[----:B------:R-:W5:Y:S01]  /*3990*/  @!P3 LDC R12, c[0x0][0x3a4] ;  /* 0x0000e900ff0cbb82 */ /* 0x000f620000000800 */
[----:B---3--:R-:W-:-:S02]  /*39a0*/  @!P4 HADD2.F32 R11, -RZ, R11.H0_H0 ;  /* 0x2000000bff0bc230 */ /* 0x008fc40000004100 */
[----:B------:R-:W-:-:S03]  /*39b0*/  @!P5 HADD2.F32 R13, -RZ, R13.H0_H0 ;  /* 0x2000000dff0dd230 */ /* 0x000fc60000004100 */
[----:B-1----:R-:W-:Y:S01]  /*39c0*/  @!P4 FMUL R11, R11, R20 ;  /* 0x000000140b0bc220 */ /* 0x002fe20000400000 */
[----:B------:R-:W-:Y:S02]  /*39d0*/  @!P6 HADD2.F32 R15, -RZ, R15.H0_H0 ;  /* 0x2000000fff0fe230 */ /* 0x000fe40000004100 */
[----:B------:R-:W-:Y:S01]  /*39e0*/  @!P5 FMUL R13, R13, R22 ;  /* 0x000000160d0dd220 */ /* 0x000fe20000400000 */
[----:B--2---:R-:W-:Y:S01]  /*39f0*/  @!P4 FFMA R11, R48, R19, R11 ;  /* 0x00000013300bc223 */ /* 0x004fe2000000000b */
[----:B------:R-:W-:Y:S02]  /*3a00*/  @!P1 HADD2.F32 R18, -RZ, R18.H0_H0 ;  /* 0x20000012ff129230 */ /* 0x000fe40000004100 */
[----:B------:R-:W-:Y:S01]  /*3a10*/  @!P6 FMUL R4, R15, R24 ;  /* 0x000000180f04e220 */ /* 0x000fe20000400000 */
[----:B----4-:R-:W-:Y:S01]  /*3a20*/  @!P5 FFMA R13, R52, R21, R13 ;  /* 0x00000015340dd223 */ /* 0x010fe2000000000d */
[----:B------:R-:W-:Y:S01]  /*3a30*/  @!P4 F2FP.F16.F32.PACK_AB R11, RZ, R11 ;  /* 0x0000000bff0bc23e */ /* 0x000fe200000000ff */
[----:B0-----:R-:W-:Y:S01]  /*3a40*/  @!P1 FMUL R9, R18, R25 ;  /* 0x0000001912099220 */ /* 0x001fe20000400000 */
[----:B-----5:R-:W-:-:S02]  /*3a50*/  @!P6 FFMA R4, R49, R16, R4 ;  /* 0x000000103104e223 */ /* 0x020fc40000000004 */
[----:B------:R-:W-:Y:S01]  /*3a60*/  @!P5 F2FP.F16.F32.PACK_AB R13, RZ, R13 ;  /* 0x0000000dff0dd23e */ /* 0x000fe200000000ff */
[----:B------:R-:W-:Y:S01]  /*3a70*/  @!P1 FFMA R9, R44, R17, R9 ;  /* 0x000000112c099223 */ /* 0x000fe20000000009 */
[----:B------:R-:W-:Y:S02]  /*3a80*/  LEA R15, R5, R14, 0x5 ;  /* 0x0000000e050f7211 */ /* 0x000fe400078e28ff */
[----:B------:R-:W-:Y:S02]  /*3a90*/  @!P6 F2FP.F16.F32.PACK_AB R4, RZ, R4 ;  /* 0x00000004ff04e23e */ /* 0x000fe400000000ff */
[----:B------:R-:W-:Y:S01]  /*3aa0*/  @!P1 F2FP.F16.F32.PACK_AB R9, RZ, R9 ;  /* 0x00000009ff09923e */ /* 0x000fe200000000ff */
[----:B------:R-:W-:Y:S01]  /*3ab0*/  IMAD.WIDE R2, R15, 0x2, R2 ;  /* 0x000000020f027825 */ /* 0x000fe200078e0202 */
[----:B------:R-:W-:Y:S02]  /*3ac0*/  PRMT R14, R11, 0x7610, R14 ;  /* 0x000076100b0e7816 */ /* 0x000fe4000000000e */
[----:B------:R-:W-:Y:S01]  /*3ad0*/  PRMT R16, R13, 0x7610, R16 ;  /* 0x000076100d107816 */ /* 0x000fe20000000010 */
[----:B------:R-:W0:Y:S01]  /*3ae0*/  @!P3 LDC R11, c[0x0][0x3a8] ;  /* 0x0000ea00ff0bbb82 */ /* 0x000e220000000800 */
[----:B------:R-:W-:Y:S01]  /*3af0*/  PRMT R17, R4, 0x7610, R17 ;  /* 0x0000761004117816 */ /* 0x000fe20000000011 */
[----:B------:R1:W-:Y:S01]  /*3b00*/  @!P4 STG.E.U16 desc[UR10][R6.64], R14 ;  /* 0x0000000e0600c986 */ /* 0x0003e2000c10150a */
[----:B------:R-:W-:-:S03]  /*3b10*/  PRMT R18, R9, 0x7610, R18 ;  /* 0x0000761009127816 */ /* 0x000fc60000000012 */
[----:B------:R1:W-:Y:S02]  /*3b20*/  @!P5 STG.E.U16 desc[UR10][R6.64+0x40], R16 ;  /* 0x000040100600d986 */ /* 0x0003e4000c10150a */
[----:B------:R-:W2:Y:S02]  /*3b30*/  @!P2 LDC R13, c[0x0][0x3a4] ;  /* 0x0000e900ff0dab82 */ /* 0x000ea40000000800 */
[----:B------:R1:W-:Y:S04]  /*3b40*/  @!P6 STG.E.U16 desc[UR10][R6.64+0x80], R17 ;  /* 0x000080110600e986 */ /* 0x0003e8000c10150a */
[----:B------:R1:W-:Y:S04]  /*3b50*/  @!P1 STG.E.U16 desc[UR10][R6.64+0xc0], R18 ;  /* 0x0000c01206009986 */ /* 0x0003e8000c10150a */
[----:B------:R-:W3:Y:S04]  /*3b60*/  @!P3 LDG.E.U16 R4, desc[UR10][R2.64] ;  /* 0x0000000a0204b981 */ /* 0x000ee8000c1e1500 */
[----:B------:R-:W4:Y:S01]  /*3b70*/  @!P2 LDG.E.U16 R9, desc[UR10][R2.64+0x40] ;  /* 0x0000400a0209a981 */ /* 0x000f22000c1e1500 */
[-C--:B------:R-:W-:Y:S01]  /*3b80*/  ISETP.GE.OR P1, PT, R0, R5.reuse, P0 ;  /* 0x000000050000720c */ /* 0x080fe20000726670 */
[----:B------:R-:W-:Y:S01]  /*3b90*/  BSSY.RECONVERGENT B0, `(.L_x_2) ;  /* 0x0000013000007945 */ /* 0x000fe20003800200 */
[----:B------:R-:W-:Y:S01]  /*3ba0*/  ISETP.GE.OR P0, PT, R8, R5, P0 ;  /* 0x000000050800720c */ /* 0x000fe20000706670 */
[----:B---3--:R-:W-:-:S02]  /*3bb0*/  @!P3 HADD2.F32 R4, -RZ, R4.H0_H0 ;  /* 0x20000004ff04b230 */ /* 0x008fc40000004100 */
[----:B----4-:R-:W-:-:S03]  /*3bc0*/  @!P2 HADD2.F32 R9, -RZ, R9.H0_H0 ;  /* 0x20000009ff09a230 */ /* 0x010fc60000004100 */
[----:B0-----:R-:W-:Y:S02]  /*3bd0*/  @!P3 FMUL R4, R4, R11 ;  /* 0x0000000b0404b220 */ /* 0x001fe40000400000 */
[----:B------:R-:W-:Y:S02]  /*3be0*/  @!P2 FMUL R10, R9, R10 ;  /* 0x0000000a090aa220 */ /* 0x000fe40000400000 */
[----:B------:R-:W-:Y:S02]  /*3bf0*/  @!P3 FFMA R4, R43, R12, R4 ;  /* 0x0000000c2b04b223 */ /* 0x000fe40000000004 */
[----:B--2---:R-:W-:-:S03]  /*3c00*/  @!P2 FFMA R10, R51, R13, R10 ;  /* 0x0000000d330aa223 */ /* 0x004fc6000000000a */
[----:B------:R-:W-:Y:S02]  /*3c10*/  @!P3 F2FP.F16.F32.PACK_AB R4, RZ, R4 ;  /* 0x00000004ff04b23e */ /* 0x000fe400000000ff */
[----:B------:R-:W-:Y:S01]  /*3c20*/  @!P2 F2FP.F16.F32.PACK_AB R10, RZ, R10 ;  /* 0x0000000aff0aa23e */ /* 0x000fe200000000ff */
[----:B-1----:R-:W-:Y:S06]  /*3c30*/  @P1 BRA `(.L_x_3) ;  /* 0x0000000000201947 */ /* 0x002fec0003800000 */
[----:B------:R-:W2:Y:S01]  /*3c40*/  LDG.E.U16 R0, desc[UR10][R2.64+0x80] ;  /* 0x0000800a02007981 */ /* 0x000ea2000c1e1500 */
[----:B------:R-:W0:Y:S01]  /*3c50*/  LDCU UR4, c[0x0][0x3a8] ;  /* 0x00007500ff0477ac */ /* 0x000e220008000800 */
[----:B------:R-:W1:Y:S01]  /*3c60*/  LDCU UR5, c[0x0][0x3a4] ;  /* 0x00007480ff0577ac */ /* 0x000e620008000800 */
[----:B--2---:R-:W-:-:S05]  /*3c70*/  HADD2.F32 R0, -RZ, R0.H0_H0 ;  /* 0x20000000ff007230 */ /* 0x004fca0000004100 */
[----:B0-----:R-:W-:-:S04]  /*3c80*/  FMUL R0, R0, UR4 ;  /* 0x0000000400007c20 */ /* 0x001fc80008400000 */
[----:B-1----:R-:W-:-:S05]  /*3c90*/  FFMA R0, R23, UR5, R0 ;  /* 0x0000000517007c23 */ /* 0x002fca0008000000 */
[----:B------:R-:W-:-:S05]  /*3ca0*/  F2FP.F16.F32.PACK_AB R0, RZ, R0 ;  /* 0x00000000ff00723e */ /* 0x000fca00000000ff */
[----:B------:R0:W-:Y:S02]  /*3cb0*/  STG.E.U16 desc[UR10][R2.64+0x80], R0 ;  /* 0x0000800002007986 */ /* 0x0001e4000c10150a */
.L_x_3:
[----:B------:R-:W-:Y:S05]  /*3cc0*/  BSYNC.RECONVERGENT B0 ;  /* 0x0000000000007941 */ /* 0x000fea0003800200 */
.L_x_2:
[----:B------:R1:W-:Y:S04]  /*3cd0*/  @!P3 STG.E.U16 desc[UR10][R2.64], R4 ;  /* 0x000000040200b986 */ /* 0x0003e8000c10150a */
[----:B------:R1:W-:Y:S01]  /*3ce0*/  @!P2 STG.E.U16 desc[UR10][R2.64+0x40], R10 ;  /* 0x0000400a0200a986 */ /* 0x0003e2000c10150a */
[----:B------:R-:W-:Y:S05]  /*3cf0*/  @P0 EXIT ;  /* 0x000000000000094d */ /* 0x000fea0003800000 */
[----:B0-----:R-:W2:Y:S01]  /*3d00*/  LDG.E.U16 R0, desc[UR10][R2.64+0xc0] ;  /* 0x0000c00a02007981 */ /* 0x001ea2000c1e1500 */
[----:B------:R-:W0:Y:S01]  /*3d10*/  LDCU UR4, c[0x0][0x3a8] ;  /* 0x00007500ff0477ac */ /* 0x000e220008000800 */
[----:B------:R-:W3:Y:S01]  /*3d20*/  LDCU UR5, c[0x0][0x3a4] ;  /* 0x00007480ff0577ac */ /* 0x000ee20008000800 */
[----:B--2---:R-:W-:-:S05]  /*3d30*/  HADD2.F32 R0, -RZ, R0.H0_H0 ;  /* 0x20000000ff007230 */ /* 0x004fca0000004100 */
[----:B0-----:R-:W-:-:S04]  /*3d40*/  FMUL R0, R0, UR4 ;  /* 0x0000000400007c20 */ /* 0x001fc80008400000 */
[----:B---3--:R-:W-:-:S05]  /*3d50*/  FFMA R0, R45, UR5, R0 ;  /* 0x000000052d007c23 */ /* 0x008fca0008000000 */
[----:B------:R-:W-:-:S05]  /*3d60*/  F2FP.F16.F32.PACK_AB R0, RZ, R0 ;  /* 0x00000000ff00723e */ /* 0x000fca00000000ff */
[----:B------:R-:W-:Y:S01]  /*3d70*/  STG.E.U16 desc[UR10][R2.64+0xc0], R0 ;  /* 0x0000c00002007986 */ /* 0x000fe2000c10150a */
[----:B------:R-:W-:Y:S05]  /*3d80*/  EXIT ;  /* 0x000000000000794d */ /* 0x000fea0003800000 */
.L_x_4:
[----:B------:R-:W-:-:S00]  /*3d90*/  BRA `(.L_x_4) ;  /* 0xfffffffc00fc7947 */ /* 0x000fc0000383ffff */
[----:B------:R-:W-:-:S00]  /*3da0*/  NOP ;  /* 0x0000000000007918 */ /* 0x000fc00000000000 */
        /* <DEDUP_REMOVED lines=13> */
.L_x_5:


//--------------------- .nv.shared._Z6matmulPK6__halfS1_PS_iiiff --------------------------
	.section	.nv.shared._Z6matmulPK6__halfS1_PS_iiiff,"aw",@nobits
	.sectionflags	@""
	.align	4
.nv.shared._Z6matmulPK6__halfS1_PS_iiiff:
	.zero		33792


//--------------------- .nv.shared.reserved.0     --------------------------
	.section	.nv.shared.reserved.0,"aw",@nobits
	.weak		__nv_reservedSMEM_offset_0_alias
	.size		__nv_reservedSMEM_offset_0_alias, 0, 64
	.other		__nv_reservedSMEM_offset_0_alias,@"STO_CUDA_RESERVED_SHARED STV_DEFAULT"
__nv_reservedSMEM_offset_0_alias:
	.zero		0
	.zero		64


//--------------------- .nv.constant0._Z6matmulPK6__halfS1_PS_iiiff --------------------------
	.section	.nv.constant0._Z6matmulPK6__halfS1_PS_iiiff,"a",@progbits
	.sectionflags	@""
	.align	4
.nv.constant0._Z6matmulPK6__halfS1_PS_iiiff:
	.zero		940


//--------------------- SYMBOLS --------------------------

	.type		.nv.reservedSmem.offset0,@object
	.size		.nv.reservedSmem.offset0,0x4
	.type		.nv.reservedSmem.cap,@object
	.size		.nv.reservedSmem.cap,0x4
